// auto-generated by cutlass_sweep.gemm — config: {"arch": "sm_100", "cluster_m": 1, "cluster_n": 2, "dtype": "e5m2", "dtype_b": "e5m2", "layout": "nt", "stages": 0, "tile_k": 64, "tile_m": 64, "tile_n": 256}
#include "cutlass/cutlass.h"
#include "cutlass/gemm/collective/collective_builder.hpp"
#include "cutlass/gemm/device/gemm_universal_adapter.h"
#include "cutlass/gemm/kernel/gemm_universal.hpp"
#include "cutlass/epilogue/collective/collective_builder.hpp"

using ElemA = cutlass::float_e5m2_t;
using ElemB = cutlass::float_e5m2_t;
using ElemCD = cutlass::float_e5m2_t;
using Acc  = float;
using TileShape    = cute::Shape<cute::_64, cute::_256, cute::_64>;
using ClusterShape = cute::Shape<cute::_1, cute::_2, cute::_1>;

using CollectiveEpilogue = typename cutlass::epilogue::collective::CollectiveBuilder<
    cutlass::arch::Sm100, cutlass::arch::OpClassTensorOp,
    TileShape, ClusterShape,
    cutlass::epilogue::collective::EpilogueTileAuto,
    Acc, Acc,
    ElemCD, cutlass::layout::RowMajor, 128 / cutlass::sizeof_bits<ElemCD>::value,
    ElemCD, cutlass::layout::RowMajor, 128 / cutlass::sizeof_bits<ElemCD>::value,
    cutlass::epilogue::collective::EpilogueScheduleAuto
  >::CollectiveOp;

using CollectiveMainloop = typename cutlass::gemm::collective::CollectiveBuilder<
    cutlass::arch::Sm100, cutlass::arch::OpClassTensorOp,
    ElemA, cutlass::layout::RowMajor, 128 / cutlass::sizeof_bits<ElemA>::value,
    ElemB, cutlass::layout::ColumnMajor, 128 / cutlass::sizeof_bits<ElemB>::value,
    Acc,
    TileShape, ClusterShape,
    cutlass::gemm::collective::StageCountAutoCarveout<static_cast<int>(sizeof(typename CollectiveEpilogue::SharedStorage))>,
    cutlass::gemm::collective::KernelScheduleAuto
  >::CollectiveOp;

using GemmKernel = cutlass::gemm::kernel::GemmUniversal<
    cute::Shape<int,int,int,int>,
    CollectiveMainloop,
    CollectiveEpilogue
>;
using Gemm = cutlass::gemm::device::GemmUniversalAdapter<GemmKernel>;

// Force the device kernel symbol into the cubin without needing a host main.
auto* _anchor = &cutlass::device_kernel<GemmKernel>;


// ===== COMPILED SASS (sm_100a) =====

	.target	sm_100a

	.elftype	@"ET_EXEC"


//--------------------- .note.nv.tkinfo           --------------------------
	.section	.note.nv.tkinfo,"",@"SHT_NOTE"
	.sectionflags	@"SHF_NOTE_NV_TKINFO"
	.tkinfo
        /*0018*/ 	.word	0x00000002
        /*0030*/ 	.string	""
        /*0030*/ 	.string	"ptxas"
        /*0030*/ 	.string	"Cuda compilation tools, release 13.0, V13.0.88"
        /*0030*/ 	.string	"Build cuda_13.0.r13.0/compiler.36424714_0"
        /*0030*/ 	.string	"-arch sm_100a -m 64 "



//--------------------- .note.nv.cuinfo           --------------------------
	.section	.note.nv.cuinfo,"",@"SHT_NOTE"
	.sectionflags	@"SHF_NOTE_NV_CUINFO"
        /*0018*/ 	.short	0x0002
        /*001a*/ 	.short	0x0064
        /*001c*/ 	.short	0x0082
	.zero		2


//--------------------- .nv.info                  --------------------------
	.section	.nv.info,"",@"SHT_CUDA_INFO"
	.align	4


	//----- nvinfo : EIATTR_REGCOUNT
	.align		4
        /*0000*/ 	.byte	0x04, 0x2f
        /*0002*/ 	.short	(.L_20 - .L_19)
	.align		4
.L_19:
        /*0004*/ 	.word	index@(_ZN7cutlass13device_kernelINS_4gemm6kernel13GemmUniversalIN4cute5tupleIJiiiiEEENS1_10collective13CollectiveMmaINS1_35MainloopSm100TmaUmmaWarpSpecializedILi10ELi2ELi4ENS5_IJNS4_1CILi1EEENSA_ILi2EEESB_EEEEENS5_IJNSA_ILi64EEENSA_ILi256EEESF_EEENS_12float_e5m2_tENS5_IJlSB_lEEESI_SJ_NS4_8TiledMMAINS4_8MMA_AtomIJNS4_10MMA_TraitsINS4_19SM100_MMA_F8F6F4_SSEJSI_SI_fSF_SG_NS4_17integral_constantINS4_4UMMA5MajorELSQ_0EEESR_NSO_INSP_7ScaleInELSS_0EEEST_EEEEEENS4_6LayoutINS5_IJSB_SB_SB_EEENS5_IJNSA_ILi0EEESY_SY_EEEEENS5_IJNS4_10UnderscoreES11_S11_EEEEENS4_23SM90_TMA_LOAD_MULTICASTENS4_14ComposedLayoutINS4_7SwizzleILi2ELi4ELi3EEENS4_18smem_ptr_flag_bitsILi8EEENSW_INS5_IJNSA_ILi8EEESF_EEENS5_IJSF_SB_EEEEEEEvNS4_8identityENS4_13SM90_TMA_LOADES1E_vS1F_EENS_8epilogue10collective18CollectiveEpilogueINS1I_23Sm100TmaWarpSpecializedILi4ELi2ELi32ELb0ELb0EEEJSH_NS5_IJNSW_ISF_SB_EES1N_EEESI_SJ_SI_SJ_NS1I_6fusion15FusionCallbacksIS1M_NS1P_17LinearCombinationISI_fSI_fLNS_15FloatRoundStyleE2EEESH_S1O_JEEENS4_5SM1004TMEM4LOAD26SM100_TMEM_LOAD_16dp32b32xES1G_S1E_NS4_39AutoVectorizingCopyWithAssumedAlignmentILi128EEENS4_14SM90_TMA_STOREES1E_S20_S20_EEEvvEEEEvNT_6ParamsE)
        /*0008*/ 	.word	0x00000075


	//----- nvinfo : EIATTR_FRAME_SIZE
	.align		4
.L_20:
        /*000c*/ 	.byte	0x04, 0x11
        /*000e*/ 	.short	(.L_22 - .L_21)
	.align		4
.L_21:
        /*0010*/ 	.word	index@($__internal_2_$__cuda_sm10x_tcgen05_guardrail_trap_unallocated_columns_being_dealloced)
        /*0014*/ 	.word	0x00000000


	//----- nvinfo : EIATTR_FRAME_SIZE
	.align		4
.L_22:
        /*0018*/ 	.byte	0x04, 0x11
        /*001a*/ 	.short	(.L_24 - .L_23)
	.align		4
.L_23:
        /*001c*/ 	.word	index@($__internal_1_$__cuda_sm10x_tcgen05_guardrail_trap_phase_invalid_during_alloc)
        /*0020*/ 	.word	0x00000000


	//----- nvinfo : EIATTR_FRAME_SIZE
	.align		4
.L_24:
        /*0024*/ 	.byte	0x04, 0x11
        /*0026*/ 	.short	(.L_26 - .L_25)
	.align		4
.L_25:
        /*0028*/ 	.word	index@($__internal_0_$__cuda_sm10x_tcgen05_guardrail_trap_col_being_dealloced_not_returned_by_alloc)
        /*002c*/ 	.word	0x00000000


	//----- nvinfo : EIATTR_FRAME_SIZE
	.align		4
.L_26:
        /*0030*/ 	.byte	0x04, 0x11
        /*0032*/ 	.short	(.L_28 - .L_27)
	.align		4
.L_27:
        /*0034*/ 	.word	index@(_ZN7cutlass13device_kernelINS_4gemm6kernel13GemmUniversalIN4cute5tupleIJiiiiEEENS1_10collective13CollectiveMmaINS1_35MainloopSm100TmaUmmaWarpSpecializedILi10ELi2ELi4ENS5_IJNS4_1CILi1EEENSA_ILi2EEESB_EEEEENS5_IJNSA_ILi64EEENSA_ILi256EEESF_EEENS_12float_e5m2_tENS5_IJlSB_lEEESI_SJ_NS4_8TiledMMAINS4_8MMA_AtomIJNS4_10MMA_TraitsINS4_19SM100_MMA_F8F6F4_SSEJSI_SI_fSF_SG_NS4_17integral_constantINS4_4UMMA5MajorELSQ_0EEESR_NSO_INSP_7ScaleInELSS_0EEEST_EEEEEENS4_6LayoutINS5_IJSB_SB_SB_EEENS5_IJNSA_ILi0EEESY_SY_EEEEENS5_IJNS4_10UnderscoreES11_S11_EEEEENS4_23SM90_TMA_LOAD_MULTICASTENS4_14ComposedLayoutINS4_7SwizzleILi2ELi4ELi3EEENS4_18smem_ptr_flag_bitsILi8EEENSW_INS5_IJNSA_ILi8EEESF_EEENS5_IJSF_SB_EEEEEEEvNS4_8identityENS4_13SM90_TMA_LOADES1E_vS1F_EENS_8epilogue10collective18CollectiveEpilogueINS1I_23Sm100TmaWarpSpecializedILi4ELi2ELi32ELb0ELb0EEEJSH_NS5_IJNSW_ISF_SB_EES1N_EEESI_SJ_SI_SJ_NS1I_6fusion15FusionCallbacksIS1M_NS1P_17LinearCombinationISI_fSI_fLNS_15FloatRoundStyleE2EEESH_S1O_JEEENS4_5SM1004TMEM4LOAD26SM100_TMEM_LOAD_16dp32b32xES1G_S1E_NS4_39AutoVectorizingCopyWithAssumedAlignmentILi128EEENS4_14SM90_TMA_STOREES1E_S20_S20_EEEvvEEEEvNT_6ParamsE)
        /*0038*/ 	.word	0x00000000


	//----- nvinfo : EIATTR_MIN_STACK_SIZE
	.align		4
.L_28:
        /*003c*/ 	.byte	0x04, 0x12
        /*003e*/ 	.short	(.L_30 - .L_29)
	.align		4
.L_29:
        /*0040*/ 	.word	index@(_ZN7cutlass13device_kernelINS_4gemm6kernel13GemmUniversalIN4cute5tupleIJiiiiEEENS1_10collective13CollectiveMmaINS1_35MainloopSm100TmaUmmaWarpSpecializedILi10ELi2ELi4ENS5_IJNS4_1CILi1EEENSA_ILi2EEESB_EEEEENS5_IJNSA_ILi64EEENSA_ILi256EEESF_EEENS_12float_e5m2_tENS5_IJlSB_lEEESI_SJ_NS4_8TiledMMAINS4_8MMA_AtomIJNS4_10MMA_TraitsINS4_19SM100_MMA_F8F6F4_SSEJSI_SI_fSF_SG_NS4_17integral_constantINS4_4UMMA5MajorELSQ_0EEESR_NSO_INSP_7ScaleInELSS_0EEEST_EEEEEENS4_6LayoutINS5_IJSB_SB_SB_EEENS5_IJNSA_ILi0EEESY_SY_EEEEENS5_IJNS4_10UnderscoreES11_S11_EEEEENS4_23SM90_TMA_LOAD_MULTICASTENS4_14ComposedLayoutINS4_7SwizzleILi2ELi4ELi3EEENS4_18smem_ptr_flag_bitsILi8EEENSW_INS5_IJNSA_ILi8EEESF_EEENS5_IJSF_SB_EEEEEEEvNS4_8identityENS4_13SM90_TMA_LOADES1E_vS1F_EENS_8epilogue10collective18CollectiveEpilogueINS1I_23Sm100TmaWarpSpecializedILi4ELi2ELi32ELb0ELb0EEEJSH_NS5_IJNSW_ISF_SB_EES1N_EEESI_SJ_SI_SJ_NS1I_6fusion15FusionCallbacksIS1M_NS1P_17LinearCombinationISI_fSI_fLNS_15FloatRoundStyleE2EEESH_S1O_JEEENS4_5SM1004TMEM4LOAD26SM100_TMEM_LOAD_16dp32b32xES1G_S1E_NS4_39AutoVectorizingCopyWithAssumedAlignmentILi128EEENS4_14SM90_TMA_STOREES1E_S20_S20_EEEvvEEEEvNT_6ParamsE)
        /*0044*/ 	.word	0x00000000
.L_30:


//--------------------- .nv.compat                --------------------------
	.section	.nv.compat,"",@"SHT_CUDA_COMPAT_INFO"
	.align	4
        /*0000*/ 	.byte	0x02, 0x09, 0x01, 0x00, 0x02, 0x02, 0x02, 0x00, 0x02, 0x05, 0x05, 0x00, 0x03, 0x07, 0x01, 0x01
        /*0010*/ 	.byte	0x02, 0x03, 0x01, 0x00, 0x02, 0x06, 0x01, 0x00, 0x04, 0x0b, 0x08, 0x00, 0x09, 0x00, 0x00, 0x00
        /*0020*/ 	.byte	0x00, 0x00, 0x00, 0x00


//--------------------- .nv.info._ZN7cutlass13device_kernelINS_4gemm6kernel13GemmUniversalIN4cute5tupleIJiiiiEEENS1_10collective13CollectiveMmaINS1_35MainloopSm100TmaUmmaWarpSpecializedILi10ELi2ELi4ENS5_IJNS4_1CILi1EEENSA_ILi2EEESB_EEEEENS5_IJNSA_ILi64EEENSA_ILi256EEESF_EEENS_12float_e5m2_tENS5_IJlSB_lEEESI_SJ_NS4_8TiledMMAINS4_8MMA_AtomIJNS4_10MMA_TraitsINS4_19SM100_MMA_F8F6F4_SSEJSI_SI_fSF_SG_NS4_17integral_constantINS4_4UMMA5MajorELSQ_0EEESR_NSO_INSP_7ScaleInELSS_0EEEST_EEEEEENS4_6LayoutINS5_IJSB_SB_SB_EEENS5_IJNSA_ILi0EEESY_SY_EEEEENS5_IJNS4_10UnderscoreES11_S11_EEEEENS4_23SM90_TMA_LOAD_MULTICASTENS4_14ComposedLayoutINS4_7SwizzleILi2ELi4ELi3EEENS4_18smem_ptr_flag_bitsILi8EEENSW_INS5_IJNSA_ILi8EEESF_EEENS5_IJSF_SB_EEEEEEEvNS4_8identityENS4_13SM90_TMA_LOADES1E_vS1F_EENS_8epilogue10collective18CollectiveEpilogueINS1I_23Sm100TmaWarpSpecializedILi4ELi2ELi32ELb0ELb0EEEJSH_NS5_IJNSW_ISF_SB_EES1N_EEESI_SJ_SI_SJ_NS1I_6fusion15FusionCallbacksIS1M_NS1P_17LinearCombinationISI_fSI_fLNS_15FloatRoundStyleE2EEESH_S1O_JEEENS4_5SM1004TMEM4LOAD26SM100_TMEM_LOAD_16dp32b32xES1G_S1E_NS4_39AutoVectorizingCopyWithAssumedAlignmentILi128EEENS4_14SM90_TMA_STOREES1E_S20_S20_EEEvvEEEEvNT_6ParamsE --------------------------
	.section	.nv.info._ZN7cutlass13device_kernelINS_4gemm6kernel13GemmUniversalIN4cute5tupleIJiiiiEEENS1_10collective13CollectiveMmaINS1_35MainloopSm100TmaUmmaWarpSpecializedILi10ELi2ELi4ENS5_IJNS4_1CILi1EEENSA_ILi2EEESB_EEEEENS5_IJNSA_ILi64EEENSA_ILi256EEESF_EEENS_12float_e5m2_tENS5_IJlSB_lEEESI_SJ_NS4_8TiledMMAINS4_8MMA_AtomIJNS4_10MMA_TraitsINS4_19SM100_MMA_F8F6F4_SSEJSI_SI_fSF_SG_NS4_17integral_constantINS4_4UMMA5MajorELSQ_0EEESR_NSO_INSP_7ScaleInELSS_0EEEST_EEEEEENS4_6LayoutINS5_IJSB_SB_SB_EEENS5_IJNSA_ILi0EEESY_SY_EEEEENS5_IJNS4_10UnderscoreES11_S11_EEEEENS4_23SM90_TMA_LOAD_MULTICASTENS4_14ComposedLayoutINS4_7SwizzleILi2ELi4ELi3EEENS4_18smem_ptr_flag_bitsILi8EEENSW_INS5_IJNSA_ILi8EEESF_EEENS5_IJSF_SB_EEEEEEEvNS4_8identityENS4_13SM90_TMA_LOADES1E_vS1F_EENS_8epilogue10collective18CollectiveEpilogueINS1I_23Sm100TmaWarpSpecializedILi4ELi2ELi32ELb0ELb0EEEJSH_NS5_IJNSW_ISF_SB_EES1N_EEESI_SJ_SI_SJ_NS1I_6fusion15FusionCallbacksIS1M_NS1P_17LinearCombinationISI_fSI_fLNS_15FloatRoundStyleE2EEESH_S1O_JEEENS4_5SM1004TMEM4LOAD26SM100_TMEM_LOAD_16dp32b32xES1G_S1E_NS4_39AutoVectorizingCopyWithAssumedAlignmentILi128EEENS4_14SM90_TMA_STOREES1E_S20_S20_EEEvvEEEEvNT_6ParamsE,"",@"SHT_CUDA_INFO"
	.sectionflags	@""
	.align	4


	//----- nvinfo : EIATTR_CUDA_API_VERSION
	.align		4
        /*0000*/ 	.byte	0x04, 0x37
        /*0002*/ 	.short	(.L_32 - .L_31)
.L_31:
        /*0004*/ 	.word	0x00000082


	//----- nvinfo : EIATTR_KPARAM_INFO
	.align		4
.L_32:
        /*0008*/ 	.byte	0x04, 0x17
        /*000a*/ 	.short	(.L_34 - .L_33)
.L_33:
        /*000c*/ 	.word	0x00000000
        /*0010*/ 	.short	0x0000
        /*0012*/ 	.short	0x0000
        /*0014*/ 	.byte	0x00, 0xf0, 0x01, 0x20


	//----- nvinfo : EIATTR_AT_ENTRY_FRAGMENTS
	.align		4
.L_34:
        /*0018*/ 	.byte	0x04, 0x4f
        /*001a*/ 	.short	(.L_36 - .L_35)


	//   ....[0]....
.L_35:
        /*001c*/ 	.word	0x00000006


	//----- nvinfo : EIATTR_RESERVED_SMEM_USED
	.align		4
.L_36:
        /*0020*/ 	.byte	0x01, 0x41
	.zero		2


	//----- nvinfo : EIATTR_SPARSE_MMA_MASK
	.align		4
        /*0024*/ 	.byte	0x03, 0x50
        /*0026*/ 	.short	0x0000


	//----- nvinfo : EIATTR_TCGEN05_1CTA_USED
	.align		4
        /*0028*/ 	.byte	0x01, 0x51
	.zero		2


	//----- nvinfo : EIATTR_MAXREG_COUNT
	.align		4
        /*002c*/ 	.byte	0x03, 0x1b
        /*002e*/ 	.short	0x00ff


	//----- nvinfo : EIATTR_NUM_BARRIERS
	.align		4
        /*0030*/ 	.byte	0x02, 0x4c
        /*0032*/ 	.byte	0x07
	.zero		1


	//----- nvinfo : EIATTR_EXTERNS
	.align		4
        /*0034*/ 	.byte	0x04, 0x0f
        /*0036*/ 	.short	(.L_38 - .L_37)


	//   ....[0]....
	.align		4
.L_37:
        /*0038*/ 	.word	index@(__assertfail)


	//----- nvinfo : EIATTR_MERCURY_ISA_VERSION
	.align		4
.L_38:
        /*003c*/ 	.byte	0x03, 0x5f
        /*003e*/ 	.short	0x0101


	//----- nvinfo : EIATTR_INT_WARP_WIDE_INSTR_OFFSETS
	.align		4
        /*0040*/ 	.byte	0x04, 0x31
        /*0042*/ 	.short	(.L_40 - .L_39)


	//   ....[0]....
.L_39:
        /*0044*/ 	.word	0x00004060


	//   ....[1]....
        /*0048*/ 	.word	0x00004080


	//   ....[2]....
        /*004c*/ 	.word	0x000040b0


	//   ....[3]....
        /*0050*/ 	.word	0x00004c30


	//   ....[4]....
        /*0054*/ 	.word	0x00004ca0


	//   ....[5]....
        /*0058*/ 	.word	0x00004d70


	//   ....[6]....
        /*005c*/ 	.word	0x00004df0


	//   ....[7]....
        /*0060*/ 	.word	0x00004ee0


	//   ....[8]....
        /*0064*/ 	.word	0x00004f60


	//   ....[9]....
        /*0068*/ 	.word	0x00005040


	//   ....[10]....
        /*006c*/ 	.word	0x000050f0


	//----- nvinfo : EIATTR_COOP_GROUP_MASK_REGIDS
	.align		4
.L_40:
        /*0070*/ 	.byte	0x04, 0x29
        /*0072*/ 	.short	(.L_42 - .L_41)


	//   ....[0]....
.L_41:
        /*0074*/ 	.word	0xffffffff


	//   ....[1]....
        /*0078*/ 	.word	0xffffffff


	//   ....[2]....
        /*007c*/ 	.word	0xffffffff


	//   ....[3]....
        /*0080*/ 	.word	0xffffffff


	//   ....[4]....
        /*0084*/ 	.word	0xffffffff


	//   ....[5]....
        /*0088*/ 	.word	0xffffffff


	//   ....[6]....
        /*008c*/ 	.word	0xffffffff


	//   ....[7]....
        /*0090*/ 	.word	0xffffffff


	//   ....[8]....
        /*0094*/ 	.word	0xffffffff


	//   ....[9]....
        /*0098*/ 	.word	0xffffffff


	//   ....[10]....
        /*009c*/ 	.word	0xffffffff


	//   ....[11]....
        /*00a0*/ 	.word	0xffffffff


	//   ....[12]....
        /*00a4*/ 	.word	0xffffffff


	//   ....[13]....
        /*00a8*/ 	.word	0xffffffff


	//----- nvinfo : EIATTR_COOP_GROUP_INSTR_OFFSETS
	.align		4
.L_42:
        /*00ac*/ 	.byte	0x04, 0x28
        /*00ae*/ 	.short	(.L_44 - .L_43)


	//   ....[0]....
.L_43:
        /*00b0*/ 	.word	0x00000080


	//   ....[1]....
        /*00b4*/ 	.word	0x000004f0


	//   ....[2]....
        /*00b8*/ 	.word	0x00000790


	//   ....[3]....
        /*00bc*/ 	.word	0x00000930


	//   ....[4]....
        /*00c0*/ 	.word	0x00000a30


	//   ....[5]....
        /*00c4*/ 	.word	0x00000ba0


	//   ....[6]....
        /*00c8*/ 	.word	0x00000d40


	//   ....[7]....
        /*00cc*/ 	.word	0x00000ef0


	//   ....[8]....
        /*00d0*/ 	.word	0x000020f0


	//   ....[9]....
        /*00d4*/ 	.word	0x00003330


	//   ....[10]....
        /*00d8*/ 	.word	0x00003540


	//   ....[11]....
        /*00dc*/ 	.word	0x00003570


	//   ....[12]....
        /*00e0*/ 	.word	0x00003f40


	//   ....[13]....
        /*00e4*/ 	.word	0x00004170


	//----- nvinfo : EIATTR_VRC_CTA_INIT_COUNT
	.align		4
.L_44:
        /*00e8*/ 	.byte	0x02, 0x4a
        /*00ea*/ 	.byte	0x80
	.zero		1


	//----- nvinfo : EIATTR_SYSCALL_OFFSETS
	.align		4
        /*00ec*/ 	.byte	0x04, 0x46
        /*00ee*/ 	.short	(.L_46 - .L_45)


	//   ....[0]....
.L_45:
        /*00f0*/ 	.word	0x00005d80


	//   ....[1]....
        /*00f4*/ 	.word	0x00005ec0


	//   ....[2]....
        /*00f8*/ 	.word	0x000066f0


	//   ....[3]....
        /*00fc*/ 	.word	0x00007480


	//   ....[4]....
        /*0100*/ 	.word	0x000081d0


	//   ....[5]....
        /*0104*/ 	.word	0x00008f50


	//----- nvinfo : EIATTR_MBARRIER_INSTR_OFFSETS
	.align		4
.L_46:
        /*0108*/ 	.byte	0x04, 0x39
        /*010a*/ 	.short	(.L_48 - .L_47)


	//   ....[0]....
.L_47:
        /*010c*/ 	.word	0x00000630
        /*0110*/ 	.word	0x000000ff
        /*0114*/ 	.word	0x00000000
        /*0118*/ 	.short	0x0100
        /*011a*/ 	.byte	0x04
	.zero		1


	//   ....[1]....
        /*011c*/ 	.word	0x00000640
        /*0120*/ 	.word	0x000000ff
        /*0124*/ 	.word	0x00000050
        /*0128*/ 	.short	0x0100
        /*012a*/ 	.byte	0x04
	.zero		1


	//   ....[2]....
        /*012c*/ 	.word	0x00000650
        /*0130*/ 	.word	0x000000ff
        /*0134*/ 	.word	0x00000008
        /*0138*/ 	.short	0x0100
        /*013a*/ 	.byte	0x04
	.zero		1


	//   ....[3]....
        /*013c*/ 	.word	0x00000660
        /*0140*/ 	.word	0x000000ff
        /*0144*/ 	.word	0x00000058
        /*0148*/ 	.short	0x0100
        /*014a*/ 	.byte	0x04
	.zero		1


	//   ....[4]....
        /*014c*/ 	.word	0x00000670
        /*0150*/ 	.word	0x000000ff
        /*0154*/ 	.word	0x00000010
        /*0158*/ 	.short	0x0100
        /*015a*/ 	.byte	0x04
	.zero		1


	//   ....[5]....
        /*015c*/ 	.word	0x00000680
        /*0160*/ 	.word	0x000000ff
        /*0164*/ 	.word	0x00000060
        /*0168*/ 	.short	0x0100
        /*016a*/ 	.byte	0x04
	.zero		1


	//   ....[6]....
        /*016c*/ 	.word	0x00000690
        /*0170*/ 	.word	0x000000ff
        /*0174*/ 	.word	0x00000018
        /*0178*/ 	.short	0x0100
        /*017a*/ 	.byte	0x04
	.zero		1


	//   ....[7]....
        /*017c*/ 	.word	0x000006a0
        /*0180*/ 	.word	0x000000ff
        /*0184*/ 	.word	0x00000068
        /*0188*/ 	.short	0x0100
        /*018a*/ 	.byte	0x04
	.zero		1


	//   ....[8]....
        /*018c*/ 	.word	0x000006b0
        /*0190*/ 	.word	0x000000ff
        /*0194*/ 	.word	0x00000020
        /*0198*/ 	.short	0x0100
        /*019a*/ 	.byte	0x04
	.zero		1


	//   ....[9]....
        /*019c*/ 	.word	0x000006c0
        /*01a0*/ 	.word	0x000000ff
        /*01a4*/ 	.word	0x00000070
        /*01a8*/ 	.short	0x0100
        /*01aa*/ 	.byte	0x04
	.zero		1


	//   ....[10]....
        /*01ac*/ 	.word	0x000006d0
        /*01b0*/ 	.word	0x000000ff
        /*01b4*/ 	.word	0x00000028
        /*01b8*/ 	.short	0x0100
        /*01ba*/ 	.byte	0x04
	.zero		1


	//   ....[11]....
        /*01bc*/ 	.word	0x000006e0
        /*01c0*/ 	.word	0x000000ff
        /*01c4*/ 	.word	0x00000078
        /*01c8*/ 	.short	0x0100
        /*01ca*/ 	.byte	0x04
	.zero		1


	//   ....[12]....
        /*01cc*/ 	.word	0x000006f0
        /*01d0*/ 	.word	0x000000ff
        /*01d4*/ 	.word	0x00000030
        /*01d8*/ 	.short	0x0100
        /*01da*/ 	.byte	0x04
	.zero		1


	//   ....[13]....
        /*01dc*/ 	.word	0x00000700
        /*01e0*/ 	.word	0x000000ff
        /*01e4*/ 	.word	0x00000080
        /*01e8*/ 	.short	0x0100
        /*01ea*/ 	.byte	0x04
	.zero		1


	//   ....[14]....
        /*01ec*/ 	.word	0x00000710
        /*01f0*/ 	.word	0x000000ff
        /*01f4*/ 	.word	0x00000038
        /*01f8*/ 	.short	0x0100
        /*01fa*/ 	.byte	0x04
	.zero		1


	//   ....[15]....
        /*01fc*/ 	.word	0x00000720
        /*0200*/ 	.word	0x000000ff
        /*0204*/ 	.word	0x00000088
        /*0208*/ 	.short	0x0100
        /*020a*/ 	.byte	0x04
	.zero		1


	//   ....[16]....
        /*020c*/ 	.word	0x00000730
        /*0210*/ 	.word	0x000000ff
        /*0214*/ 	.word	0x00000040
        /*0218*/ 	.short	0x0100
        /*021a*/ 	.byte	0x04
	.zero		1


	//   ....[17]....
        /*021c*/ 	.word	0x00000740
        /*0220*/ 	.word	0x000000ff
        /*0224*/ 	.word	0x00000090
        /*0228*/ 	.short	0x0100
        /*022a*/ 	.byte	0x04
	.zero		1


	//   ....[18]....
        /*022c*/ 	.word	0x00000750
        /*0230*/ 	.word	0x000000ff
        /*0234*/ 	.word	0x00000048
        /*0238*/ 	.short	0x0100
        /*023a*/ 	.byte	0x04
	.zero		1


	//   ....[19]....
        /*023c*/ 	.word	0x00000760
        /*0240*/ 	.word	0x000000ff
        /*0244*/ 	.word	0x00000098
        /*0248*/ 	.short	0x0100
        /*024a*/ 	.byte	0x04
	.zero		1


	//   ....[20]....
        /*024c*/ 	.word	0x000008a0
        /*0250*/ 	.word	0x000000ff
        /*0254*/ 	.word	0x000000a0
        /*0258*/ 	.short	0x0100
        /*025a*/ 	.byte	0x04
	.zero		1


	//   ....[21]....
        /*025c*/ 	.word	0x000008b0
        /*0260*/ 	.word	0x000000ff
        /*0264*/ 	.word	0x000000c0
        /*0268*/ 	.short	0x0100
        /*026a*/ 	.byte	0x04
	.zero		1


	//   ....[22]....
        /*026c*/ 	.word	0x000008c0
        /*0270*/ 	.word	0x000000ff
        /*0274*/ 	.word	0x000000a8
        /*0278*/ 	.short	0x0100
        /*027a*/ 	.byte	0x04
	.zero		1


	//   ....[23]....
        /*027c*/ 	.word	0x000008d0
        /*0280*/ 	.word	0x000000ff
        /*0284*/ 	.word	0x000000c8
        /*0288*/ 	.short	0x0100
        /*028a*/ 	.byte	0x04
	.zero		1


	//   ....[24]....
        /*028c*/ 	.word	0x000008e0
        /*0290*/ 	.word	0x000000ff
        /*0294*/ 	.word	0x000000b0
        /*0298*/ 	.short	0x0100
        /*029a*/ 	.byte	0x04
	.zero		1


	//   ....[25]....
        /*029c*/ 	.word	0x000008f0
        /*02a0*/ 	.word	0x000000ff
        /*02a4*/ 	.word	0x000000d0
        /*02a8*/ 	.short	0x0100
        /*02aa*/ 	.byte	0x04
	.zero		1


	//   ....[26]....
        /*02ac*/ 	.word	0x00000900
        /*02b0*/ 	.word	0x000000ff
        /*02b4*/ 	.word	0x000000b8
        /*02b8*/ 	.short	0x0100
        /*02ba*/ 	.byte	0x04
	.zero		1


	//   ....[27]....
        /*02bc*/ 	.word	0x00000910
        /*02c0*/ 	.word	0x000000ff
        /*02c4*/ 	.word	0x000000d8
        /*02c8*/ 	.short	0x0100
        /*02ca*/ 	.byte	0x04
	.zero		1


	//   ....[28]....
        /*02cc*/ 	.word	0x00000a00
        /*02d0*/ 	.word	0x000000ff
        /*02d4*/ 	.word	0x000000e0
        /*02d8*/ 	.short	0x0100
        /*02da*/ 	.byte	0x06
	.zero		1


	//   ....[29]....
        /*02dc*/ 	.word	0x00000a10
        /*02e0*/ 	.word	0x000000ff
        /*02e4*/ 	.word	0x000000e8
        /*02e8*/ 	.short	0x0100
        /*02ea*/ 	.byte	0x06
	.zero		1


	//   ....[30]....
        /*02ec*/ 	.word	0x00000b50
        /*02f0*/ 	.word	0x000000ff
        /*02f4*/ 	.word	0x000000f0
        /*02f8*/ 	.short	0x0100
        /*02fa*/ 	.byte	0x06
	.zero		1


	//   ....[31]....
        /*02fc*/ 	.word	0x00000b60
        /*0300*/ 	.word	0x000000ff
        /*0304*/ 	.word	0x00000100
        /*0308*/ 	.short	0x0100
        /*030a*/ 	.byte	0x06
	.zero		1


	//   ....[32]....
        /*030c*/ 	.word	0x00000b70
        /*0310*/ 	.word	0x000000ff
        /*0314*/ 	.word	0x000000f8
        /*0318*/ 	.short	0x0100
        /*031a*/ 	.byte	0x06
	.zero		1


	//   ....[33]....
        /*031c*/ 	.word	0x00000b80
        /*0320*/ 	.word	0x000000ff
        /*0324*/ 	.word	0x00000108
        /*0328*/ 	.short	0x0100
        /*032a*/ 	.byte	0x06
	.zero		1


	//   ....[34]....
        /*032c*/ 	.word	0x00000cb0
        /*0330*/ 	.word	0x000000ff
        /*0334*/ 	.word	0x00000110
        /*0338*/ 	.short	0x0100
        /*033a*/ 	.byte	0x04
	.zero		1


	//   ....[35]....
        /*033c*/ 	.word	0x00000cc0
        /*0340*/ 	.word	0x000000ff
        /*0344*/ 	.word	0x00000130
        /*0348*/ 	.short	0x0100
        /*034a*/ 	.byte	0x04
	.zero		1


	//   ....[36]....
        /*034c*/ 	.word	0x00000cd0
        /*0350*/ 	.word	0x000000ff
        /*0354*/ 	.word	0x00000118
        /*0358*/ 	.short	0x0100
        /*035a*/ 	.byte	0x04
	.zero		1


	//   ....[37]....
        /*035c*/ 	.word	0x00000ce0
        /*0360*/ 	.word	0x000000ff
        /*0364*/ 	.word	0x00000138
        /*0368*/ 	.short	0x0100
        /*036a*/ 	.byte	0x04
	.zero		1


	//   ....[38]....
        /*036c*/ 	.word	0x00000cf0
        /*0370*/ 	.word	0x000000ff
        /*0374*/ 	.word	0x00000120
        /*0378*/ 	.short	0x0100
        /*037a*/ 	.byte	0x04
	.zero		1


	//   ....[39]....
        /*037c*/ 	.word	0x00000d00
        /*0380*/ 	.word	0x000000ff
        /*0384*/ 	.word	0x00000140
        /*0388*/ 	.short	0x0100
        /*038a*/ 	.byte	0x04
	.zero		1


	//   ....[40]....
        /*038c*/ 	.word	0x00000d10
        /*0390*/ 	.word	0x000000ff
        /*0394*/ 	.word	0x00000128
        /*0398*/ 	.short	0x0100
        /*039a*/ 	.byte	0x04
	.zero		1


	//   ....[41]....
        /*039c*/ 	.word	0x00000d20
        /*03a0*/ 	.word	0x000000ff
        /*03a4*/ 	.word	0x00000148
        /*03a8*/ 	.short	0x0100
        /*03aa*/ 	.byte	0x04
	.zero		1


	//   ....[42]....
        /*03ac*/ 	.word	0x00000e10
        /*03b0*/ 	.word	0x000000ff
        /*03b4*/ 	.word	0x00000150
        /*03b8*/ 	.short	0x0100
        /*03ba*/ 	.byte	0x04
	.zero		1


	//   ....[43]....
        /*03bc*/ 	.word	0x00000e20
        /*03c0*/ 	.word	0x000000ff
        /*03c4*/ 	.word	0x00000160
        /*03c8*/ 	.short	0x0100
        /*03ca*/ 	.byte	0x04
	.zero		1


	//   ....[44]....
        /*03cc*/ 	.word	0x00000e30
        /*03d0*/ 	.word	0x000000ff
        /*03d4*/ 	.word	0x00000158
        /*03d8*/ 	.short	0x0100
        /*03da*/ 	.byte	0x04
	.zero		1


	//   ....[45]....
        /*03dc*/ 	.word	0x00000e40
        /*03e0*/ 	.word	0x000000ff
        /*03e4*/ 	.word	0x00000168
        /*03e8*/ 	.short	0x0100
        /*03ea*/ 	.byte	0x04
	.zero		1


	//   ....[46]....
        /*03ec*/ 	.word	0x000019a0
        /*03f0*/ 	.word	0x00000000
        /*03f4*/ 	.word	0x00000160
        /*03f8*/ 	.short	0x010a
        /*03fa*/ 	.byte	0xff
	.zero		1


	//   ....[47]....
        /*03fc*/ 	.word	0x000019c0
        /*0400*/ 	.word	0x00000000
        /*0404*/ 	.word	0x00000150
        /*0408*/ 	.short	0x0101
        /*040a*/ 	.byte	0xff
	.zero		1


	//   ....[48]....
        /*040c*/ 	.word	0x00001a80
        /*0410*/ 	.word	0x000000ff
        /*0414*/ 	.word	0x00000050
        /*0418*/ 	.short	0x010a
        /*041a*/ 	.byte	0x04
	.zero		1


	//   ....[49]....
        /*041c*/ 	.word	0x00001b00
        /*0420*/ 	.word	0x000000ff
        /*0424*/ 	.word	0x00000050
        /*0428*/ 	.short	0x010a
        /*042a*/ 	.byte	0x21
	.zero		1


	//   ....[50]....
        /*042c*/ 	.word	0x00001c90
        /*0430*/ 	.word	0x000000ff
        /*0434*/ 	.word	0x00000050
        /*0438*/ 	.short	0x010a
        /*043a*/ 	.byte	0x08
	.zero		1


	//   ....[51]....
        /*043c*/ 	.word	0x00001db0
        /*0440*/ 	.word	0x000000ff
        /*0444*/ 	.word	0x000000e8
        /*0448*/ 	.short	0x0101
        /*044a*/ 	.byte	0x07
	.zero		1


	//   ....[52]....
        /*044c*/ 	.word	0x00001dd0
        /*0450*/ 	.word	0x000000ff
        /*0454*/ 	.word	0x00000050
        /*0458*/ 	.short	0x010a
        /*045a*/ 	.byte	0x04
	.zero		1


	//   ....[53]....
        /*045c*/ 	.word	0x00001e50
        /*0460*/ 	.word	0x000000ff
        /*0464*/ 	.word	0x00000050
        /*0468*/ 	.short	0x010a
        /*046a*/ 	.byte	0x11
	.zero		1


	//   ....[54]....
        /*046c*/ 	.word	0x00001fe0
        /*0470*/ 	.word	0x000000ff
        /*0474*/ 	.word	0x00000050
        /*0478*/ 	.short	0x010a
        /*047a*/ 	.byte	0x06
	.zero		1


	//   ....[55]....
        /*047c*/ 	.word	0x00002120
        /*0480*/ 	.word	0x00000003
        /*0484*/ 	.word	0x000000f0
        /*0488*/ 	.short	0x010a
        /*048a*/ 	.byte	0xff
	.zero		1


	//   ....[56]....
        /*048c*/ 	.word	0x00002270
        /*0490*/ 	.word	0x00000000
        /*0494*/ 	.word	0x00000000
        /*0498*/ 	.short	0x0101
        /*049a*/ 	.byte	0xff
	.zero		1


	//   ....[57]....
        /*049c*/ 	.word	0x00002820
        /*04a0*/ 	.word	0x000000ff
        /*04a4*/ 	.word	0x00000000
        /*04a8*/ 	.short	0x010a
        /*04aa*/ 	.byte	0x04
	.zero		1


	//   ....[58]....
        /*04ac*/ 	.word	0x000028b0
        /*04b0*/ 	.word	0x000000ff
        /*04b4*/ 	.word	0x00000000
        /*04b8*/ 	.short	0x010a
        /*04ba*/ 	.byte	0x05
	.zero		1


	//   ....[59]....
        /*04bc*/ 	.word	0x00002940
        /*04c0*/ 	.word	0x000000ff
        /*04c4*/ 	.word	0x00000000
        /*04c8*/ 	.short	0x010a
        /*04ca*/ 	.byte	0x05
	.zero		1


	//   ....[60]....
        /*04cc*/ 	.word	0x000029d0
        /*04d0*/ 	.word	0x000000ff
        /*04d4*/ 	.word	0x00000000
        /*04d8*/ 	.short	0x010a
        /*04da*/ 	.byte	0x05
	.zero		1


	//   ....[61]....
        /*04dc*/ 	.word	0x00002a60
        /*04e0*/ 	.word	0x000000ff
        /*04e4*/ 	.word	0x00000000
        /*04e8*/ 	.short	0x010a
        /*04ea*/ 	.byte	0x05
	.zero		1


	//   ....[62]....
        /*04ec*/ 	.word	0x00002af0
        /*04f0*/ 	.word	0x000000ff
        /*04f4*/ 	.word	0x00000000
        /*04f8*/ 	.short	0x010a
        /*04fa*/ 	.byte	0x05
	.zero		1


	//   ....[63]....
        /*04fc*/ 	.word	0x00002b80
        /*0500*/ 	.word	0x000000ff
        /*0504*/ 	.word	0x00000000
        /*0508*/ 	.short	0x010a
        /*050a*/ 	.byte	0x05
	.zero		1


	//   ....[64]....
        /*050c*/ 	.word	0x00002c10
        /*0510*/ 	.word	0x000000ff
        /*0514*/ 	.word	0x00000000
        /*0518*/ 	.short	0x010a
        /*051a*/ 	.byte	0x05
	.zero		1


	//   ....[65]....
        /*051c*/ 	.word	0x00002ca0
        /*0520*/ 	.word	0x000000ff
        /*0524*/ 	.word	0x00000000
        /*0528*/ 	.short	0x010a
        /*052a*/ 	.byte	0x05
	.zero		1


	//   ....[66]....
        /*052c*/ 	.word	0x00002d40
        /*0530*/ 	.word	0x00000000
        /*0534*/ 	.word	0x00000000
        /*0538*/ 	.short	0x010a
        /*053a*/ 	.byte	0xff
	.zero		1


	//   ....[67]....
        /*053c*/ 	.word	0x00002e80
        /*0540*/ 	.word	0x00000002
        /*0544*/ 	.word	0x00000150
        /*0548*/ 	.short	0x010a
        /*054a*/ 	.byte	0xff
	.zero		1


	//   ....[68]....
        /*054c*/ 	.word	0x00002ee0
        /*0550*/ 	.word	0x00000004
        /*0554*/ 	.word	0x00000000
        /*0558*/ 	.short	0x0101
        /*055a*/ 	.byte	0xff
	.zero		1


	//   ....[69]....
        /*055c*/ 	.word	0x00002f00
        /*0560*/ 	.word	0x000000ff
        /*0564*/ 	.word	0x00000100
        /*0568*/ 	.short	0x010a
        /*056a*/ 	.byte	0x04
	.zero		1


	//   ....[70]....
        /*056c*/ 	.word	0x00003020
        /*0570*/ 	.word	0x00000002
        /*0574*/ 	.word	0x000000f0
        /*0578*/ 	.short	0x010a
        /*057a*/ 	.byte	0xff
	.zero		1


	//   ....[71]....
        /*057c*/ 	.word	0x00003130
        /*0580*/ 	.word	0x00000002
        /*0584*/ 	.word	0x00000000
        /*0588*/ 	.short	0x0101
        /*058a*/ 	.byte	0xff
	.zero		1


	//   ....[72]....
        /*058c*/ 	.word	0x000031c0
        /*0590*/ 	.word	0x000000ff
        /*0594*/ 	.word	0x00000100
        /*0598*/ 	.short	0x0106
        /*059a*/ 	.byte	0x04
	.zero		1


	//   ....[73]....
        /*059c*/ 	.word	0x000031e0
        /*05a0*/ 	.word	0x000000ff
        /*05a4*/ 	.word	0x00000100
        /*05a8*/ 	.short	0x010a
        /*05aa*/ 	.byte	0x04
	.zero		1


	//   ....[74]....
        /*05ac*/ 	.word	0x00003270
        /*05b0*/ 	.word	0x000000ff
        /*05b4*/ 	.word	0x00000100
        /*05b8*/ 	.short	0x0106
        /*05ba*/ 	.byte	0x07
	.zero		1


	//   ....[75]....
        /*05bc*/ 	.word	0x000032b0
        /*05c0*/ 	.word	0x00000000
        /*05c4*/ 	.word	0x00000100
        /*05c8*/ 	.short	0x010a
        /*05ca*/ 	.byte	0xff
	.zero		1


	//   ....[76]....
        /*05cc*/ 	.word	0x000037d0
        /*05d0*/ 	.word	0x00000000
        /*05d4*/ 	.word	0x000000f0
        /*05d8*/ 	.short	0x010a
        /*05da*/ 	.byte	0xff
	.zero		1


	//   ....[77]....
        /*05dc*/ 	.word	0x000038d0
        /*05e0*/ 	.word	0x00000003
        /*05e4*/ 	.word	0x00000000
        /*05e8*/ 	.short	0x0101
        /*05ea*/ 	.byte	0xff
	.zero		1


	//   ....[78]....
        /*05ec*/ 	.word	0x000038e0
        /*05f0*/ 	.word	0x000000ff
        /*05f4*/ 	.word	0x00000000
        /*05f8*/ 	.short	0x010a
        /*05fa*/ 	.byte	0x04
	.zero		1


	//   ....[79]....
        /*05fc*/ 	.word	0x00003960
        /*0600*/ 	.word	0x000000ff
        /*0604*/ 	.word	0x00000130
        /*0608*/ 	.short	0x010a
        /*060a*/ 	.byte	0x17
	.zero		1


	//   ....[80]....
        /*060c*/ 	.word	0x00003a40
        /*0610*/ 	.word	0x000000ff
        /*0614*/ 	.word	0x00000000
        /*0618*/ 	.short	0x010a
        /*061a*/ 	.byte	0x05
	.zero		1


	//   ....[81]....
        /*061c*/ 	.word	0x00003b80
        /*0620*/ 	.word	0x000000ff
        /*0624*/ 	.word	0x00000000
        /*0628*/ 	.short	0x010a
        /*062a*/ 	.byte	0x04
	.zero		1


	//   ....[82]....
        /*062c*/ 	.word	0x00003d70
        /*0630*/ 	.word	0x000000ff
        /*0634*/ 	.word	0x00000000
        /*0638*/ 	.short	0x010a
        /*063a*/ 	.byte	0x04
	.zero		1


	//   ....[83]....
        /*063c*/ 	.word	0x00003e00
        /*0640*/ 	.word	0x000000ff
        /*0644*/ 	.word	0x00000000
        /*0648*/ 	.short	0x010a
        /*064a*/ 	.byte	0x05
	.zero		1


	//   ....[84]....
        /*064c*/ 	.word	0x00003e90
        /*0650*/ 	.word	0x000000ff
        /*0654*/ 	.word	0x00000000
        /*0658*/ 	.short	0x010a
        /*065a*/ 	.byte	0x05
	.zero		1


	//   ....[85]....
        /*065c*/ 	.word	0x00003f20
        /*0660*/ 	.word	0x000000ff
        /*0664*/ 	.word	0x00000000
        /*0668*/ 	.short	0x010a
        /*066a*/ 	.byte	0x04
	.zero		1


	//   ....[86]....
        /*066c*/ 	.word	0x00004430
        /*0670*/ 	.word	0x0000000c
        /*0674*/ 	.word	0x000000f0
        /*0678*/ 	.short	0x010a
        /*067a*/ 	.byte	0xff
	.zero		1


	//   ....[87]....
        /*067c*/ 	.word	0x000045a0
        /*0680*/ 	.word	0x00000000
        /*0684*/ 	.word	0x00000000
        /*0688*/ 	.short	0x0101
        /*068a*/ 	.byte	0xff
	.zero		1


	//   ....[88]....
        /*068c*/ 	.word	0x00004a30
        /*0690*/ 	.word	0x000000ff
        /*0694*/ 	.word	0x000000e8
        /*0698*/ 	.short	0x010a
        /*069a*/ 	.byte	0x15
	.zero		1


	//   ....[89]....
        /*069c*/ 	.word	0x00004bb0
        /*06a0*/ 	.word	0x000000ff
        /*06a4*/ 	.word	0x000000c0
        /*06a8*/ 	.short	0x010a
        /*06aa*/ 	.byte	0x15
	.zero		1


	//   ....[90]....
        /*06ac*/ 	.word	0x00004d20
        /*06b0*/ 	.word	0x000000ff
        /*06b4*/ 	.word	0x000000a0
        /*06b8*/ 	.short	0x010b
        /*06ba*/ 	.byte	0x15
	.zero		1


	//   ....[91]....
        /*06bc*/ 	.word	0x00004d30
        /*06c0*/ 	.word	0x000000ff
        /*06c4*/ 	.word	0x00000000
        /*06c8*/ 	.short	0x0101
        /*06ca*/ 	.byte	0x28
	.zero		1


	//   ....[92]....
        /*06cc*/ 	.word	0x00004d40
        /*06d0*/ 	.word	0x000000ff
        /*06d4*/ 	.word	0x000000c8
        /*06d8*/ 	.short	0x010a
        /*06da*/ 	.byte	0x15
	.zero		1


	//   ....[93]....
        /*06dc*/ 	.word	0x00004e90
        /*06e0*/ 	.word	0x000000ff
        /*06e4*/ 	.word	0x000000a8
        /*06e8*/ 	.short	0x010b
        /*06ea*/ 	.byte	0x15
	.zero		1


	//   ....[94]....
        /*06ec*/ 	.word	0x00004ea0
        /*06f0*/ 	.word	0x000000ff
        /*06f4*/ 	.word	0x00000000
        /*06f8*/ 	.short	0x0101
        /*06fa*/ 	.byte	0x27
	.zero		1


	//   ....[95]....
        /*06fc*/ 	.word	0x00004eb0
        /*0700*/ 	.word	0x000000ff
        /*0704*/ 	.word	0x000000d0
        /*0708*/ 	.short	0x010a
        /*070a*/ 	.byte	0x15
	.zero		1


	//   ....[96]....
        /*070c*/ 	.word	0x00004ff0
        /*0710*/ 	.word	0x000000ff
        /*0714*/ 	.word	0x000000b0
        /*0718*/ 	.short	0x010b
        /*071a*/ 	.byte	0x15
	.zero		1


	//   ....[97]....
        /*071c*/ 	.word	0x00005000
        /*0720*/ 	.word	0x000000ff
        /*0724*/ 	.word	0x00000000
        /*0728*/ 	.short	0x0101
        /*072a*/ 	.byte	0x26
	.zero		1


	//   ....[98]....
        /*072c*/ 	.word	0x00005010
        /*0730*/ 	.word	0x000000ff
        /*0734*/ 	.word	0x000000d8
        /*0738*/ 	.short	0x010a
        /*073a*/ 	.byte	0x15
	.zero		1


	//   ....[99]....
        /*073c*/ 	.word	0x00005200
        /*0740*/ 	.word	0x000000ff
        /*0744*/ 	.word	0x000000b8
        /*0748*/ 	.short	0x010b
        /*074a*/ 	.byte	0x15
	.zero		1


	//   ....[100]....
        /*074c*/ 	.word	0x00005210
        /*0750*/ 	.word	0x000000ff
        /*0754*/ 	.word	0x00000000
        /*0758*/ 	.short	0x0101
        /*075a*/ 	.byte	0x25
	.zero		1


	//   ....[101]....
        /*075c*/ 	.word	0x00005240
        /*0760*/ 	.word	0x000000ff
        /*0764*/ 	.word	0x000000c0
        /*0768*/ 	.short	0x010a
        /*076a*/ 	.byte	0x15
	.zero		1


	//   ....[102]....
        /*076c*/ 	.word	0x00005260
        /*0770*/ 	.word	0x000000ff
        /*0774*/ 	.word	0x000000c8
        /*0778*/ 	.short	0x010a
        /*077a*/ 	.byte	0x15
	.zero		1


	//   ....[103]....
        /*077c*/ 	.word	0x00005280
        /*0780*/ 	.word	0x000000ff
        /*0784*/ 	.word	0x000000d0
        /*0788*/ 	.short	0x010a
        /*078a*/ 	.byte	0x15
	.zero		1


	//   ....[104]....
        /*078c*/ 	.word	0x000052c0
        /*0790*/ 	.word	0x00000000
        /*0794*/ 	.word	0x000000d8
        /*0798*/ 	.short	0x010a
        /*079a*/ 	.byte	0xff
	.zero		1


	//   ....[105]....
        /*079c*/ 	.word	0x00005610
        /*07a0*/ 	.word	0x00000003
        /*07a4*/ 	.word	0x000000f0
        /*07a8*/ 	.short	0x010a
        /*07aa*/ 	.byte	0xff
	.zero		1


	//   ....[106]....
        /*07ac*/ 	.word	0x00005790
        /*07b0*/ 	.word	0x00000000
        /*07b4*/ 	.word	0x00000000
        /*07b8*/ 	.short	0x0101
        /*07ba*/ 	.byte	0xff
	.zero		1


	//   ....[107]....
        /*07bc*/ 	.word	0x000062e0
        /*07c0*/ 	.word	0x00000002
        /*07c4*/ 	.word	0x000000a0
        /*07c8*/ 	.short	0x010a
        /*07ca*/ 	.byte	0xff
	.zero		1


	//   ....[108]....
        /*07cc*/ 	.word	0x00006350
        /*07d0*/ 	.word	0x00000047
        /*07d4*/ 	.word	0x00000110
        /*07d8*/ 	.short	0x010a
        /*07da*/ 	.byte	0xff
	.zero		1


	//   ....[109]....
        /*07dc*/ 	.word	0x00006440
        /*07e0*/ 	.word	0x00000002
        /*07e4*/ 	.word	0x000000a0
        /*07e8*/ 	.short	0x010a
        /*07ea*/ 	.byte	0xff
	.zero		1


	//   ....[110]....
        /*07ec*/ 	.word	0x00006550
        /*07f0*/ 	.word	0x00000000
        /*07f4*/ 	.word	0x00000000
        /*07f8*/ 	.short	0x0101
        /*07fa*/ 	.byte	0xff
	.zero		1


	//   ....[111]....
        /*07fc*/ 	.word	0x000065d0
        /*0800*/ 	.word	0x00000047
        /*0804*/ 	.word	0x00000110
        /*0808*/ 	.short	0x010a
        /*080a*/ 	.byte	0xff
	.zero		1


	//   ....[112]....
        /*080c*/ 	.word	0x00007120
        /*0810*/ 	.word	0x00000070
        /*0814*/ 	.word	0x000000a0
        /*0818*/ 	.short	0x010a
        /*081a*/ 	.byte	0xff
	.zero		1


	//   ....[113]....
        /*081c*/ 	.word	0x000071f0
        /*0820*/ 	.word	0x00000070
        /*0824*/ 	.word	0x000000a0
        /*0828*/ 	.short	0x010a
        /*082a*/ 	.byte	0xff
	.zero		1


	//   ....[114]....
        /*082c*/ 	.word	0x00007300
        /*0830*/ 	.word	0x00000000
        /*0834*/ 	.word	0x00000000
        /*0838*/ 	.short	0x0101
        /*083a*/ 	.byte	0xff
	.zero		1


	//   ....[115]....
        /*083c*/ 	.word	0x00007e70
        /*0840*/ 	.word	0x00000070
        /*0844*/ 	.word	0x000000a0
        /*0848*/ 	.short	0x010a
        /*084a*/ 	.byte	0xff
	.zero		1


	//   ....[116]....
        /*084c*/ 	.word	0x00007f40
        /*0850*/ 	.word	0x00000070
        /*0854*/ 	.word	0x000000a0
        /*0858*/ 	.short	0x010a
        /*085a*/ 	.byte	0xff
	.zero		1


	//   ....[117]....
        /*085c*/ 	.word	0x00008050
        /*0860*/ 	.word	0x00000000
        /*0864*/ 	.word	0x00000000
        /*0868*/ 	.short	0x0101
        /*086a*/ 	.byte	0xff
	.zero		1


	//   ....[118]....
        /*086c*/ 	.word	0x00008bf0
        /*0870*/ 	.word	0x00000066
        /*0874*/ 	.word	0x000000a0
        /*0878*/ 	.short	0x010a
        /*087a*/ 	.byte	0xff
	.zero		1


	//   ....[119]....
        /*087c*/ 	.word	0x00008cc0
        /*0880*/ 	.word	0x00000066
        /*0884*/ 	.word	0x000000a0
        /*0888*/ 	.short	0x010a
        /*088a*/ 	.byte	0xff
	.zero		1


	//   ....[120]....
        /*088c*/ 	.word	0x00008dd0
        /*0890*/ 	.word	0x00000000
        /*0894*/ 	.word	0x00000000
        /*0898*/ 	.short	0x0101
        /*089a*/ 	.byte	0xff
	.zero		1


	//   ....[121]....
        /*089c*/ 	.word	0x00009260
        /*08a0*/ 	.word	0x000000ff
        /*08a4*/ 	.word	0x00000000
        /*08a8*/ 	.short	0x0101
        /*08aa*/ 	.byte	0x04
	.zero		1


	//   ....[122]....
        /*08ac*/ 	.word	0x00009a70
        /*08b0*/ 	.word	0x00000000
        /*08b4*/ 	.word	0x00000160
        /*08b8*/ 	.short	0x010a
        /*08ba*/ 	.byte	0xff
	.zero		1


	//   ....[123]....
        /*08bc*/ 	.word	0x00009ad0
        /*08c0*/ 	.word	0x00000000
        /*08c4*/ 	.word	0x00000050
        /*08c8*/ 	.short	0x010a
        /*08ca*/ 	.byte	0xff
	.zero		1


	//   ....[124]....
        /*08cc*/ 	.word	0x00009b30
        /*08d0*/ 	.word	0x00000000
        /*08d4*/ 	.word	0x00000050
        /*08d8*/ 	.short	0x010a
        /*08da*/ 	.byte	0xff
	.zero		1


	//   ....[125]....
        /*08dc*/ 	.word	0x00009b80
        /*08e0*/ 	.word	0x00000003
        /*08e4*/ 	.word	0x000000f0
        /*08e8*/ 	.short	0x010a
        /*08ea*/ 	.byte	0xff
	.zero		1


	//   ....[126]....
        /*08ec*/ 	.word	0x00009be0
        /*08f0*/ 	.word	0x00000000
        /*08f4*/ 	.word	0x00000000
        /*08f8*/ 	.short	0x010a
        /*08fa*/ 	.byte	0xff
	.zero		1


	//   ....[127]....
        /*08fc*/ 	.word	0x00009c40
        /*0900*/ 	.word	0x00000000
        /*0904*/ 	.word	0x00000000
        /*0908*/ 	.short	0x010a
        /*090a*/ 	.byte	0xff
	.zero		1


	//   ....[128]....
        /*090c*/ 	.word	0x00009ca0
        /*0910*/ 	.word	0x00000000
        /*0914*/ 	.word	0x00000000
        /*0918*/ 	.short	0x010a
        /*091a*/ 	.byte	0xff
	.zero		1


	//   ....[129]....
        /*091c*/ 	.word	0x00009d00
        /*0920*/ 	.word	0x00000000
        /*0924*/ 	.word	0x00000000
        /*0928*/ 	.short	0x010a
        /*092a*/ 	.byte	0xff
	.zero		1


	//   ....[130]....
        /*092c*/ 	.word	0x00009d60
        /*0930*/ 	.word	0x00000000
        /*0934*/ 	.word	0x00000000
        /*0938*/ 	.short	0x010a
        /*093a*/ 	.byte	0xff
	.zero		1


	//   ....[131]....
        /*093c*/ 	.word	0x00009dc0
        /*0940*/ 	.word	0x00000000
        /*0944*/ 	.word	0x00000000
        /*0948*/ 	.short	0x010a
        /*094a*/ 	.byte	0xff
	.zero		1


	//   ....[132]....
        /*094c*/ 	.word	0x00009e20
        /*0950*/ 	.word	0x00000000
        /*0954*/ 	.word	0x00000000
        /*0958*/ 	.short	0x010a
        /*095a*/ 	.byte	0xff
	.zero		1


	//   ....[133]....
        /*095c*/ 	.word	0x00009e80
        /*0960*/ 	.word	0x00000000
        /*0964*/ 	.word	0x00000000
        /*0968*/ 	.short	0x010a
        /*096a*/ 	.byte	0xff
	.zero		1


	//   ....[134]....
        /*096c*/ 	.word	0x00009ee0
        /*0970*/ 	.word	0x00000000
        /*0974*/ 	.word	0x00000000
        /*0978*/ 	.short	0x010a
        /*097a*/ 	.byte	0xff
	.zero		1


	//   ....[135]....
        /*097c*/ 	.word	0x00009f30
        /*0980*/ 	.word	0x00000002
        /*0984*/ 	.word	0x00000150
        /*0988*/ 	.short	0x010a
        /*098a*/ 	.byte	0xff
	.zero		1


	//   ....[136]....
        /*098c*/ 	.word	0x00009f90
        /*0990*/ 	.word	0x00000002
        /*0994*/ 	.word	0x00000100
        /*0998*/ 	.short	0x010a
        /*099a*/ 	.byte	0xff
	.zero		1


	//   ....[137]....
        /*099c*/ 	.word	0x00009fe0
        /*09a0*/ 	.word	0x00000002
        /*09a4*/ 	.word	0x000000f0
        /*09a8*/ 	.short	0x010a
        /*09aa*/ 	.byte	0xff
	.zero		1


	//   ....[138]....
        /*09ac*/ 	.word	0x0000a040
        /*09b0*/ 	.word	0x00000000
        /*09b4*/ 	.word	0x00000100
        /*09b8*/ 	.short	0x010a
        /*09ba*/ 	.byte	0xff
	.zero		1


	//   ....[139]....
        /*09bc*/ 	.word	0x0000a090
        /*09c0*/ 	.word	0x00000000
        /*09c4*/ 	.word	0x000000f0
        /*09c8*/ 	.short	0x010a
        /*09ca*/ 	.byte	0xff
	.zero		1


	//   ....[140]....
        /*09cc*/ 	.word	0x0000a0f0
        /*09d0*/ 	.word	0x00000003
        /*09d4*/ 	.word	0x00000130
        /*09d8*/ 	.short	0x010a
        /*09da*/ 	.byte	0xff
	.zero		1


	//   ....[141]....
        /*09dc*/ 	.word	0x0000a150
        /*09e0*/ 	.word	0x00000000
        /*09e4*/ 	.word	0x00000000
        /*09e8*/ 	.short	0x010a
        /*09ea*/ 	.byte	0xff
	.zero		1


	//   ....[142]....
        /*09ec*/ 	.word	0x0000a1b0
        /*09f0*/ 	.word	0x00000000
        /*09f4*/ 	.word	0x00000000
        /*09f8*/ 	.short	0x010a
        /*09fa*/ 	.byte	0xff
	.zero		1


	//   ....[143]....
        /*09fc*/ 	.word	0x0000a210
        /*0a00*/ 	.word	0x00000000
        /*0a04*/ 	.word	0x00000000
        /*0a08*/ 	.short	0x010a
        /*0a0a*/ 	.byte	0xff
	.zero		1


	//   ....[144]....
        /*0a0c*/ 	.word	0x0000a270
        /*0a10*/ 	.word	0x00000000
        /*0a14*/ 	.word	0x00000000
        /*0a18*/ 	.short	0x010a
        /*0a1a*/ 	.byte	0xff
	.zero		1


	//   ....[145]....
        /*0a1c*/ 	.word	0x0000a2d0
        /*0a20*/ 	.word	0x00000000
        /*0a24*/ 	.word	0x00000000
        /*0a28*/ 	.short	0x010a
        /*0a2a*/ 	.byte	0xff
	.zero		1


	//   ....[146]....
        /*0a2c*/ 	.word	0x0000a320
        /*0a30*/ 	.word	0x0000000c
        /*0a34*/ 	.word	0x000000f0
        /*0a38*/ 	.short	0x010a
        /*0a3a*/ 	.byte	0xff
	.zero		1


	//   ....[147]....
        /*0a3c*/ 	.word	0x0000a380
        /*0a40*/ 	.word	0x00000000
        /*0a44*/ 	.word	0x000000e8
        /*0a48*/ 	.short	0x010a
        /*0a4a*/ 	.byte	0xff
	.zero		1


	//   ....[148]....
        /*0a4c*/ 	.word	0x0000a3e0
        /*0a50*/ 	.word	0x00000000
        /*0a54*/ 	.word	0x000000c0
        /*0a58*/ 	.short	0x010a
        /*0a5a*/ 	.byte	0xff
	.zero		1


	//   ....[149]....
        /*0a5c*/ 	.word	0x0000a440
        /*0a60*/ 	.word	0x00000000
        /*0a64*/ 	.word	0x000000c8
        /*0a68*/ 	.short	0x010a
        /*0a6a*/ 	.byte	0xff
	.zero		1


	//   ....[150]....
        /*0a6c*/ 	.word	0x0000a4a0
        /*0a70*/ 	.word	0x00000000
        /*0a74*/ 	.word	0x000000d0
        /*0a78*/ 	.short	0x010a
        /*0a7a*/ 	.byte	0xff
	.zero		1


	//   ....[151]....
        /*0a7c*/ 	.word	0x0000a500
        /*0a80*/ 	.word	0x00000000
        /*0a84*/ 	.word	0x000000d8
        /*0a88*/ 	.short	0x010a
        /*0a8a*/ 	.byte	0xff
	.zero		1


	//   ....[152]....
        /*0a8c*/ 	.word	0x0000a560
        /*0a90*/ 	.word	0x00000000
        /*0a94*/ 	.word	0x000000c0
        /*0a98*/ 	.short	0x010a
        /*0a9a*/ 	.byte	0xff
	.zero		1


	//   ....[153]....
        /*0a9c*/ 	.word	0x0000a5c0
        /*0aa0*/ 	.word	0x00000000
        /*0aa4*/ 	.word	0x000000c8
        /*0aa8*/ 	.short	0x010a
        /*0aaa*/ 	.byte	0xff
	.zero		1


	//   ....[154]....
        /*0aac*/ 	.word	0x0000a620
        /*0ab0*/ 	.word	0x00000000
        /*0ab4*/ 	.word	0x000000d0
        /*0ab8*/ 	.short	0x010a
        /*0aba*/ 	.byte	0xff
	.zero		1


	//   ....[155]....
        /*0abc*/ 	.word	0x0000a670
        /*0ac0*/ 	.word	0x00000003
        /*0ac4*/ 	.word	0x000000f0
        /*0ac8*/ 	.short	0x010a
        /*0aca*/ 	.byte	0xff
	.zero		1


	//   ....[156]....
        /*0acc*/ 	.word	0x0000a6c0
        /*0ad0*/ 	.word	0x00000002
        /*0ad4*/ 	.word	0x000000a0
        /*0ad8*/ 	.short	0x010a
        /*0ada*/ 	.byte	0xff
	.zero		1


	//   ....[157]....
        /*0adc*/ 	.word	0x0000a710
        /*0ae0*/ 	.word	0x00000047
        /*0ae4*/ 	.word	0x00000110
        /*0ae8*/ 	.short	0x010a
        /*0aea*/ 	.byte	0xff
	.zero		1


	//   ....[158]....
        /*0aec*/ 	.word	0x0000a760
        /*0af0*/ 	.word	0x00000070
        /*0af4*/ 	.word	0x000000a0
        /*0af8*/ 	.short	0x010a
        /*0afa*/ 	.byte	0xff
	.zero		1


	//   ....[159]....
        /*0afc*/ 	.word	0x0000a7b0
        /*0b00*/ 	.word	0x00000070
        /*0b04*/ 	.word	0x000000a0
        /*0b08*/ 	.short	0x010a
        /*0b0a*/ 	.byte	0xff
	.zero		1


	//   ....[160]....
        /*0b0c*/ 	.word	0x0000a800
        /*0b10*/ 	.word	0x00000066
        /*0b14*/ 	.word	0x000000a0
        /*0b18*/ 	.short	0x010a
        /*0b1a*/ 	.byte	0xff
	.zero		1


	//----- nvinfo : EIATTR_NUM_MBARRIERS
	.align		4
.L_48:
        /*0b1c*/ 	.byte	0x03, 0x38
        /*0b1e*/ 	.short	0x002e


	//----- nvinfo : EIATTR_EXIT_INSTR_OFFSETS
	.align		4
        /*0b20*/ 	.byte	0x04, 0x1c
        /*0b22*/ 	.short	(.L_50 - .L_49)


	//   ....[0]....
.L_49:
        /*0b24*/ 	.word	0x00002d70


	//   ....[1]....
        /*0b28*/ 	.word	0x00003280


	//   ....[2]....
        /*0b2c*/ 	.word	0x000032e0


	//   ....[3]....
        /*0b30*/ 	.word	0x00004180


	//   ....[4]....
        /*0b34*/ 	.word	0x000052f0


	//   ....[5]....
        /*0b38*/ 	.word	0x00005330


	//   ....[6]....
        /*0b3c*/ 	.word	0x00009a60


	//----- nvinfo : EIATTR_MAX_THREADS
	.align		4
.L_50:
        /*0b40*/ 	.byte	0x04, 0x05
        /*0b42*/ 	.short	(.L_52 - .L_51)
.L_51:
        /*0b44*/ 	.word	0x00000100
        /*0b48*/ 	.word	0x00000001
        /*0b4c*/ 	.word	0x00000001


	//----- nvinfo : EIATTR_CRS_STACK_SIZE
	.align		4
.L_52:
        /*0b50*/ 	.byte	0x04, 0x1e
        /*0b52*/ 	.short	(.L_54 - .L_53)
.L_53:
        /*0b54*/ 	.word	0x00000000


	//----- nvinfo : EIATTR_CBANK_PARAM_SIZE
	.align		4
.L_54:
        /*0b58*/ 	.byte	0x03, 0x19
        /*0b5a*/ 	.short	0x0800


	//----- nvinfo : EIATTR_PARAM_CBANK
	.align		4
        /*0b5c*/ 	.byte	0x04, 0x0a
        /*0b5e*/ 	.short	(.L_56 - .L_55)
	.align		4
.L_55:
        /*0b60*/ 	.word	index@(.nv.constant0._ZN7cutlass13device_kernelINS_4gemm6kernel13GemmUniversalIN4cute5tupleIJiiiiEEENS1_10collective13CollectiveMmaINS1_35MainloopSm100TmaUmmaWarpSpecializedILi10ELi2ELi4ENS5_IJNS4_1CILi1EEENSA_ILi2EEESB_EEEEENS5_IJNSA_ILi64EEENSA_ILi256EEESF_EEENS_12float_e5m2_tENS5_IJlSB_lEEESI_SJ_NS4_8TiledMMAINS4_8MMA_AtomIJNS4_10MMA_TraitsINS4_19SM100_MMA_F8F6F4_SSEJSI_SI_fSF_SG_NS4_17integral_constantINS4_4UMMA5MajorELSQ_0EEESR_NSO_INSP_7ScaleInELSS_0EEEST_EEEEEENS4_6LayoutINS5_IJSB_SB_SB_EEENS5_IJNSA_ILi0EEESY_SY_EEEEENS5_IJNS4_10UnderscoreES11_S11_EEEEENS4_23SM90_TMA_LOAD_MULTICASTENS4_14ComposedLayoutINS4_7SwizzleILi2ELi4ELi3EEENS4_18smem_ptr_flag_bitsILi8EEENSW_INS5_IJNSA_ILi8EEESF_EEENS5_IJSF_SB_EEEEEEEvNS4_8identityENS4_13SM90_TMA_LOADES1E_vS1F_EENS_8epilogue10collective18CollectiveEpilogueINS1I_23Sm100TmaWarpSpecializedILi4ELi2ELi32ELb0ELb0EEEJSH_NS5_IJNSW_ISF_SB_EES1N_EEESI_SJ_SI_SJ_NS1I_6fusion15FusionCallbacksIS1M_NS1P_17LinearCombinationISI_fSI_fLNS_15FloatRoundStyleE2EEESH_S1O_JEEENS4_5SM1004TMEM4LOAD26SM100_TMEM_LOAD_16dp32b32xES1G_S1E_NS4_39AutoVectorizingCopyWithAssumedAlignmentILi128EEENS4_14SM90_TMA_STOREES1E_S20_S20_EEEvvEEEEvNT_6ParamsE)
        /*0b64*/ 	.short	0x0380
        /*0b66*/ 	.short	0x0800


	//----- nvinfo : EIATTR_SW_WAR
	.align		4
.L_56:
        /*0b68*/ 	.byte	0x04, 0x36
        /*0b6a*/ 	.short	(.L_58 - .L_57)
.L_57:
        /*0b6c*/ 	.word	0x00000008
.L_58:


//--------------------- .nv.callgraph             --------------------------
	.section	.nv.callgraph,"",@"SHT_CUDA_CALLGRAPH"
	.align	4
	.sectionentsize	8
	.align		4
        /*0000*/ 	.word	0x00000000
	.align		4
        /*0004*/ 	.word	0xffffffff
	.align		4
        /*0008*/ 	.word	index@(_ZN7cutlass13device_kernelINS_4gemm6kernel13GemmUniversalIN4cute5tupleIJiiiiEEENS1_10collective13CollectiveMmaINS1_35MainloopSm100TmaUmmaWarpSpecializedILi10ELi2ELi4ENS5_IJNS4_1CILi1EEENSA_ILi2EEESB_EEEEENS5_IJNSA_ILi64EEENSA_ILi256EEESF_EEENS_12float_e5m2_tENS5_IJlSB_lEEESI_SJ_NS4_8TiledMMAINS4_8MMA_AtomIJNS4_10MMA_TraitsINS4_19SM100_MMA_F8F6F4_SSEJSI_SI_fSF_SG_NS4_17integral_constantINS4_4UMMA5MajorELSQ_0EEESR_NSO_INSP_7ScaleInELSS_0EEEST_EEEEEENS4_6LayoutINS5_IJSB_SB_SB_EEENS5_IJNSA_ILi0EEESY_SY_EEEEENS5_IJNS4_10UnderscoreES11_S11_EEEEENS4_23SM90_TMA_LOAD_MULTICASTENS4_14ComposedLayoutINS4_7SwizzleILi2ELi4ELi3EEENS4_18smem_ptr_flag_bitsILi8EEENSW_INS5_IJNSA_ILi8EEESF_EEENS5_IJSF_SB_EEEEEEEvNS4_8identityENS4_13SM90_TMA_LOADES1E_vS1F_EENS_8epilogue10collective18CollectiveEpilogueINS1I_23Sm100TmaWarpSpecializedILi4ELi2ELi32ELb0ELb0EEEJSH_NS5_IJNSW_ISF_SB_EES1N_EEESI_SJ_SI_SJ_NS1I_6fusion15FusionCallbacksIS1M_NS1P_17LinearCombinationISI_fSI_fLNS_15FloatRoundStyleE2EEESH_S1O_JEEENS4_5SM1004TMEM4LOAD26SM100_TMEM_LOAD_16dp32b32xES1G_S1E_NS4_39AutoVectorizingCopyWithAssumedAlignmentILi128EEENS4_14SM90_TMA_STOREES1E_S20_S20_EEEvvEEEEvNT_6ParamsE)
	.align		4
        /*000c*/ 	.word	index@(__assertfail)
	.align		4
        /*0010*/ 	.word	0x00000000
	.align		4
        /*0014*/ 	.word	0xfffffffe
	.align		4
        /*0018*/ 	.word	0x00000000
	.align		4
        /*001c*/ 	.word	0xfffffffd
	.align		4
        /*0020*/ 	.word	0x00000000
	.align		4
        /*0024*/ 	.word	0xfffffffc


//--------------------- .nv.constant4             --------------------------
	.section	.nv.constant4,"a",@progbits
	.align	8
	.align		8
.nv.constant4:
        /*0000*/ 	.dword	__assertfail
	.align		8
        /*0008*/ 	.dword	__unnamed_1
	.align		8
        /*0010*/ 	.dword	__unnamed_2
	.align		8
        /*0018*/ 	.dword	__unnamed_3
	.align		8
        /*0020*/ 	.dword	_ZN40_INTERNAL_3366c013_4_k_cu_0341b9e2_334714cuda3std3__45__cpo5beginE
	.align		8
        /*0028*/ 	.dword	_ZN40_INTERNAL_3366c013_4_k_cu_0341b9e2_334714cuda3std3__45__cpo3endE
	.align		8
        /*0030*/ 	.dword	_ZN40_INTERNAL_3366c013_4_k_cu_0341b9e2_334714cuda3std3__45__cpo6cbeginE
	.align		8
        /*0038*/ 	.dword	_ZN40_INTERNAL_3366c013_4_k_cu_0341b9e2_334714cuda3std3__45__cpo4cendE
	.align		8
        /*0040*/ 	.dword	_ZN40_INTERNAL_3366c013_4_k_cu_0341b9e2_334714cuda3std3__442_GLOBAL__N__3366c013_4_k_cu_0341b9e2_334716ignoreE
	.align		8
        /*0048*/ 	.dword	_ZN40_INTERNAL_3366c013_4_k_cu_0341b9e2_334714cuda3std3__419piecewise_constructE
	.align		8
        /*0050*/ 	.dword	_ZN40_INTERNAL_3366c013_4_k_cu_0341b9e2_334714cuda3std3__48in_placeE
	.align		8
        /*0058*/ 	.dword	_ZN40_INTERNAL_3366c013_4_k_cu_0341b9e2_334714cuda3std6ranges3__45__cpo4swapE
	.align		8
        /*0060*/ 	.dword	_ZN40_INTERNAL_3366c013_4_k_cu_0341b9e2_334714cuda3std6ranges3__45__cpo9iter_moveE
	.align		8
        /*0068*/ 	.dword	_ZN40_INTERNAL_3366c013_4_k_cu_0341b9e2_334714cute7productE
	.align		8
        /*0070*/ 	.dword	_ZN40_INTERNAL_3366c013_4_k_cu_0341b9e2_334714cute1_E
	.align		8
        /*0078*/ 	.dword	$str$25
	.align		8
        /*0080*/ 	.dword	$str$26
	.align		8
        /*0088*/ 	.dword	$str$27
	.align		8
        /*0090*/ 	.dword	$str$28


//--------------------- .text._ZN7cutlass13device_kernelINS_4gemm6kernel13GemmUniversalIN4cute5tupleIJiiiiEEENS1_10collective13CollectiveMmaINS1_35MainloopSm100TmaUmmaWarpSpecializedILi10ELi2ELi4ENS5_IJNS4_1CILi1EEENSA_ILi2EEESB_EEEEENS5_IJNSA_ILi64EEENSA_ILi256EEESF_EEENS_12float_e5m2_tENS5_IJlSB_lEEESI_SJ_NS4_8TiledMMAINS4_8MMA_AtomIJNS4_10MMA_TraitsINS4_19SM100_MMA_F8F6F4_SSEJSI_SI_fSF_SG_NS4_17integral_constantINS4_4UMMA5MajorELSQ_0EEESR_NSO_INSP_7ScaleInELSS_0EEEST_EEEEEENS4_6LayoutINS5_IJSB_SB_SB_EEENS5_IJNSA_ILi0EEESY_SY_EEEEENS5_IJNS4_10UnderscoreES11_S11_EEEEENS4_23SM90_TMA_LOAD_MULTICASTENS4_14ComposedLayoutINS4_7SwizzleILi2ELi4ELi3EEENS4_18smem_ptr_flag_bitsILi8EEENSW_INS5_IJNSA_ILi8EEESF_EEENS5_IJSF_SB_EEEEEEEvNS4_8identityENS4_13SM90_TMA_LOADES1E_vS1F_EENS_8epilogue10collective18CollectiveEpilogueINS1I_23Sm100TmaWarpSpecializedILi4ELi2ELi32ELb0ELb0EEEJSH_NS5_IJNSW_ISF_SB_EES1N_EEESI_SJ_SI_SJ_NS1I_6fusion15FusionCallbacksIS1M_NS1P_17LinearCombinationISI_fSI_fLNS_15FloatRoundStyleE2EEESH_S1O_JEEENS4_5SM1004TMEM4LOAD26SM100_TMEM_LOAD_16dp32b32xES1G_S1E_NS4_39AutoVectorizingCopyWithAssumedAlignmentILi128EEENS4_14SM90_TMA_STOREES1E_S20_S20_EEEvvEEEEvNT_6ParamsE --------------------------
	.section	.text._ZN7cutlass13device_kernelINS_4gemm6kernel13GemmUniversalIN4cute5tupleIJiiiiEEENS1_10collective13CollectiveMmaINS1_35MainloopSm100TmaUmmaWarpSpecializedILi10ELi2ELi4ENS5_IJNS4_1CILi1EEENSA_ILi2EEESB_EEEEENS5_IJNSA_ILi64EEENSA_ILi256EEESF_EEENS_12float_e5m2_tENS5_IJlSB_lEEESI_SJ_NS4_8TiledMMAINS4_8MMA_AtomIJNS4_10MMA_TraitsINS4_19SM100_MMA_F8F6F4_SSEJSI_SI_fSF_SG_NS4_17integral_constantINS4_4UMMA5MajorELSQ_0EEESR_NSO_INSP_7ScaleInELSS_0EEEST_EEEEEENS4_6LayoutINS5_IJSB_SB_SB_EEENS5_IJNSA_ILi0EEESY_SY_EEEEENS5_IJNS4_10UnderscoreES11_S11_EEEEENS4_23SM90_TMA_LOAD_MULTICASTENS4_14ComposedLayoutINS4_7SwizzleILi2ELi4ELi3EEENS4_18smem_ptr_flag_bitsILi8EEENSW_INS5_IJNSA_ILi8EEESF_EEENS5_IJSF_SB_EEEEEEEvNS4_8identityENS4_13SM90_TMA_LOADES1E_vS1F_EENS_8epilogue10collective18CollectiveEpilogueINS1I_23Sm100TmaWarpSpecializedILi4ELi2ELi32ELb0ELb0EEEJSH_NS5_IJNSW_ISF_SB_EES1N_EEESI_SJ_SI_SJ_NS1I_6fusion15FusionCallbacksIS1M_NS1P_17LinearCombinationISI_fSI_fLNS_15FloatRoundStyleE2EEESH_S1O_JEEENS4_5SM1004TMEM4LOAD26SM100_TMEM_LOAD_16dp32b32xES1G_S1E_NS4_39AutoVectorizingCopyWithAssumedAlignmentILi128EEENS4_14SM90_TMA_STOREES1E_S20_S20_EEEvvEEEEvNT_6ParamsE,"ax",@progbits
	.align	128
.text._ZN7cutlass13device_kernelINS_4gemm6kernel13GemmUniversalIN4cute5tupleIJiiiiEEENS1_10collective13CollectiveMmaINS1_35MainloopSm100TmaUmmaWarpSpecializedILi10ELi2ELi4ENS5_IJNS4_1CILi1EEENSA_ILi2EEESB_EEEEENS5_IJNSA_ILi64EEENSA_ILi256EEESF_EEENS_12float_e5m2_tENS5_IJlSB_lEEESI_SJ_NS4_8TiledMMAINS4_8MMA_AtomIJNS4_10MMA_TraitsINS4_19SM100_MMA_F8F6F4_SSEJSI_SI_fSF_SG_NS4_17integral_constantINS4_4UMMA5MajorELSQ_0EEESR_NSO_INSP_7ScaleInELSS_0EEEST_EEEEEENS4_6LayoutINS5_IJSB_SB_SB_EEENS5_IJNSA_ILi0EEESY_SY_EEEEENS5_IJNS4_10UnderscoreES11_S11_EEEEENS4_23SM90_TMA_LOAD_MULTICASTENS4_14ComposedLayoutINS4_7SwizzleILi2ELi4ELi3EEENS4_18smem_ptr_flag_bitsILi8EEENSW_INS5_IJNSA_ILi8EEESF_EEENS5_IJSF_SB_EEEEEEEvNS4_8identityENS4_13SM90_TMA_LOADES1E_vS1F_EENS_8epilogue10collective18CollectiveEpilogueINS1I_23Sm100TmaWarpSpecializedILi4ELi2ELi32ELb0ELb0EEEJSH_NS5_IJNSW_ISF_SB_EES1N_EEESI_SJ_SI_SJ_NS1I_6fusion15FusionCallbacksIS1M_NS1P_17LinearCombinationISI_fSI_fLNS_15FloatRoundStyleE2EEESH_S1O_JEEENS4_5SM1004TMEM4LOAD26SM100_TMEM_LOAD_16dp32b32xES1G_S1E_NS4_39AutoVectorizingCopyWithAssumedAlignmentILi128EEENS4_14SM90_TMA_STOREES1E_S20_S20_EEEvvEEEEvNT_6ParamsE:
        .type           _ZN7cutlass13device_kernelINS_4gemm6kernel13GemmUniversalIN4cute5tupleIJiiiiEEENS1_10collective13CollectiveMmaINS1_35MainloopSm100TmaUmmaWarpSpecializedILi10ELi2ELi4ENS5_IJNS4_1CILi1EEENSA_ILi2EEESB_EEEEENS5_IJNSA_ILi64EEENSA_ILi256EEESF_EEENS_12float_e5m2_tENS5_IJlSB_lEEESI_SJ_NS4_8TiledMMAINS4_8MMA_AtomIJNS4_10MMA_TraitsINS4_19SM100_MMA_F8F6F4_SSEJSI_SI_fSF_SG_NS4_17integral_constantINS4_4UMMA5MajorELSQ_0EEESR_NSO_INSP_7ScaleInELSS_0EEEST_EEEEEENS4_6LayoutINS5_IJSB_SB_SB_EEENS5_IJNSA_ILi0EEESY_SY_EEEEENS5_IJNS4_10UnderscoreES11_S11_EEEEENS4_23SM90_TMA_LOAD_MULTICASTENS4_14ComposedLayoutINS4_7SwizzleILi2ELi4ELi3EEENS4_18smem_ptr_flag_bitsILi8EEENSW_INS5_IJNSA_ILi8EEESF_EEENS5_IJSF_SB_EEEEEEEvNS4_8identityENS4_13SM90_TMA_LOADES1E_vS1F_EENS_8epilogue10collective18CollectiveEpilogueINS1I_23Sm100TmaWarpSpecializedILi4ELi2ELi32ELb0ELb0EEEJSH_NS5_IJNSW_ISF_SB_EES1N_EEESI_SJ_SI_SJ_NS1I_6fusion15FusionCallbacksIS1M_NS1P_17LinearCombinationISI_fSI_fLNS_15FloatRoundStyleE2EEESH_S1O_JEEENS4_5SM1004TMEM4LOAD26SM100_TMEM_LOAD_16dp32b32xES1G_S1E_NS4_39AutoVectorizingCopyWithAssumedAlignmentILi128EEENS4_14SM90_TMA_STOREES1E_S20_S20_EEEvvEEEEvNT_6ParamsE,@function
        .size           _ZN7cutlass13device_kernelINS_4gemm6kernel13GemmUniversalIN4cute5tupleIJiiiiEEENS1_10collective13CollectiveMmaINS1_35MainloopSm100TmaUmmaWarpSpecializedILi10ELi2ELi4ENS5_IJNS4_1CILi1EEENSA_ILi2EEESB_EEEEENS5_IJNSA_ILi64EEENSA_ILi256EEESF_EEENS_12float_e5m2_tENS5_IJlSB_lEEESI_SJ_NS4_8TiledMMAINS4_8MMA_AtomIJNS4_10MMA_TraitsINS4_19SM100_MMA_F8F6F4_SSEJSI_SI_fSF_SG_NS4_17integral_constantINS4_4UMMA5MajorELSQ_0EEESR_NSO_INSP_7ScaleInELSS_0EEEST_EEEEEENS4_6LayoutINS5_IJSB_SB_SB_EEENS5_IJNSA_ILi0EEESY_SY_EEEEENS5_IJNS4_10UnderscoreES11_S11_EEEEENS4_23SM90_TMA_LOAD_MULTICASTENS4_14ComposedLayoutINS4_7SwizzleILi2ELi4ELi3EEENS4_18smem_ptr_flag_bitsILi8EEENSW_INS5_IJNSA_ILi8EEESF_EEENS5_IJSF_SB_EEEEEEEvNS4_8identityENS4_13SM90_TMA_LOADES1E_vS1F_EENS_8epilogue10collective18CollectiveEpilogueINS1I_23Sm100TmaWarpSpecializedILi4ELi2ELi32ELb0ELb0EEEJSH_NS5_IJNSW_ISF_SB_EES1N_EEESI_SJ_SI_SJ_NS1I_6fusion15FusionCallbacksIS1M_NS1P_17LinearCombinationISI_fSI_fLNS_15FloatRoundStyleE2EEESH_S1O_JEEENS4_5SM1004TMEM4LOAD26SM100_TMEM_LOAD_16dp32b32xES1G_S1E_NS4_39AutoVectorizingCopyWithAssumedAlignmentILi128EEENS4_14SM90_TMA_STOREES1E_S20_S20_EEEvvEEEEvNT_6ParamsE,(.L_x_196 - _ZN7cutlass13device_kernelINS_4gemm6kernel13GemmUniversalIN4cute5tupleIJiiiiEEENS1_10collective13CollectiveMmaINS1_35MainloopSm100TmaUmmaWarpSpecializedILi10ELi2ELi4ENS5_IJNS4_1CILi1EEENSA_ILi2EEESB_EEEEENS5_IJNSA_ILi64EEENSA_ILi256EEESF_EEENS_12float_e5m2_tENS5_IJlSB_lEEESI_SJ_NS4_8TiledMMAINS4_8MMA_AtomIJNS4_10MMA_TraitsINS4_19SM100_MMA_F8F6F4_SSEJSI_SI_fSF_SG_NS4_17integral_constantINS4_4UMMA5MajorELSQ_0EEESR_NSO_INSP_7ScaleInELSS_0EEEST_EEEEEENS4_6LayoutINS5_IJSB_SB_SB_EEENS5_IJNSA_ILi0EEESY_SY_EEEEENS5_IJNS4_10UnderscoreES11_S11_EEEEENS4_23SM90_TMA_LOAD_MULTICASTENS4_14ComposedLayoutINS4_7SwizzleILi2ELi4ELi3EEENS4_18smem_ptr_flag_bitsILi8EEENSW_INS5_IJNSA_ILi8EEESF_EEENS5_IJSF_SB_EEEEEEEvNS4_8identityENS4_13SM90_TMA_LOADES1E_vS1F_EENS_8epilogue10collective18CollectiveEpilogueINS1I_23Sm100TmaWarpSpecializedILi4ELi2ELi32ELb0ELb0EEEJSH_NS5_IJNSW_ISF_SB_EES1N_EEESI_SJ_SI_SJ_NS1I_6fusion15FusionCallbacksIS1M_NS1P_17LinearCombinationISI_fSI_fLNS_15FloatRoundStyleE2EEESH_S1O_JEEENS4_5SM1004TMEM4LOAD26SM100_TMEM_LOAD_16dp32b32xES1G_S1E_NS4_39AutoVectorizingCopyWithAssumedAlignmentILi128EEENS4_14SM90_TMA_STOREES1E_S20_S20_EEEvvEEEEvNT_6ParamsE)
        .other          _ZN7cutlass13device_kernelINS_4gemm6kernel13GemmUniversalIN4cute5tupleIJiiiiEEENS1_10collective13CollectiveMmaINS1_35MainloopSm100TmaUmmaWarpSpecializedILi10ELi2ELi4ENS5_IJNS4_1CILi1EEENSA_ILi2EEESB_EEEEENS5_IJNSA_ILi64EEENSA_ILi256EEESF_EEENS_12float_e5m2_tENS5_IJlSB_lEEESI_SJ_NS4_8TiledMMAINS4_8MMA_AtomIJNS4_10MMA_TraitsINS4_19SM100_MMA_F8F6F4_SSEJSI_SI_fSF_SG_NS4_17integral_constantINS4_4UMMA5MajorELSQ_0EEESR_NSO_INSP_7ScaleInELSS_0EEEST_EEEEEENS4_6LayoutINS5_IJSB_SB_SB_EEENS5_IJNSA_ILi0EEESY_SY_EEEEENS5_IJNS4_10UnderscoreES11_S11_EEEEENS4_23SM90_TMA_LOAD_MULTICASTENS4_14ComposedLayoutINS4_7SwizzleILi2ELi4ELi3EEENS4_18smem_ptr_flag_bitsILi8EEENSW_INS5_IJNSA_ILi8EEESF_EEENS5_IJSF_SB_EEEEEEEvNS4_8identityENS4_13SM90_TMA_LOADES1E_vS1F_EENS_8epilogue10collective18CollectiveEpilogueINS1I_23Sm100TmaWarpSpecializedILi4ELi2ELi32ELb0ELb0EEEJSH_NS5_IJNSW_ISF_SB_EES1N_EEESI_SJ_SI_SJ_NS1I_6fusion15FusionCallbacksIS1M_NS1P_17LinearCombinationISI_fSI_fLNS_15FloatRoundStyleE2EEESH_S1O_JEEENS4_5SM1004TMEM4LOAD26SM100_TMEM_LOAD_16dp32b32xES1G_S1E_NS4_39AutoVectorizingCopyWithAssumedAlignmentILi128EEENS4_14SM90_TMA_STOREES1E_S20_S20_EEEvvEEEEvNT_6ParamsE,@"STO_CUDA_ENTRY STV_DEFAULT"
_ZN7cutlass13device_kernelINS_4gemm6kernel13GemmUniversalIN4cute5tupleIJiiiiEEENS1_10collective13CollectiveMmaINS1_35MainloopSm100TmaUmmaWarpSpecializedILi10ELi2ELi4ENS5_IJNS4_1CILi1EEENSA_ILi2EEESB_EEEEENS5_IJNSA_ILi64EEENSA_ILi256EEESF_EEENS_12float_e5m2_tENS5_IJlSB_lEEESI_SJ_NS4_8TiledMMAINS4_8MMA_AtomIJNS4_10MMA_TraitsINS4_19SM100_MMA_F8F6F4_SSEJSI_SI_fSF_SG_NS4_17integral_constantINS4_4UMMA5MajorELSQ_0EEESR_NSO_INSP_7ScaleInELSS_0EEEST_EEEEEENS4_6LayoutINS5_IJSB_SB_SB_EEENS5_IJNSA_ILi0EEESY_SY_EEEEENS5_IJNS4_10UnderscoreES11_S11_EEEEENS4_23SM90_TMA_LOAD_MULTICASTENS4_14ComposedLayoutINS4_7SwizzleILi2ELi4ELi3EEENS4_18smem_ptr_flag_bitsILi8EEENSW_INS5_IJNSA_ILi8EEESF_EEENS5_IJSF_SB_EEEEEEEvNS4_8identityENS4_13SM90_TMA_LOADES1E_vS1F_EENS_8epilogue10collective18CollectiveEpilogueINS1I_23Sm100TmaWarpSpecializedILi4ELi2ELi32ELb0ELb0EEEJSH_NS5_IJNSW_ISF_SB_EES1N_EEESI_SJ_SI_SJ_NS1I_6fusion15FusionCallbacksIS1M_NS1P_17LinearCombinationISI_fSI_fLNS_15FloatRoundStyleE2EEESH_S1O_JEEENS4_5SM1004TMEM4LOAD26SM100_TMEM_LOAD_16dp32b32xES1G_S1E_NS4_39AutoVectorizingCopyWithAssumedAlignmentILi128EEENS4_14SM90_TMA_STOREES1E_S20_S20_EEEvvEEEEvNT_6ParamsE:
[----:B------:R-:W1:Y:S01]  /*0000*/  LDC R1, c[0x0][0x37c] ;  /* 0x0000df00ff017b82 */ /* 0x000e620000000800 */
[----:B------:R-:W2:Y:S01]  /*0010*/  S2R R95, SR_TID.X ;  /* 0x00000000005f7919 */ /* 0x000ea20000002100 */
[----:B------:R-:W3:Y:S01]  /*0020*/  LDCU.64 UR8, c[0x0][0x890] ;  /* 0x00011200ff0877ac */ /* 0x000ee20008000a00 */
[----:B------:R-:W-:Y:S02]  /*0030*/  PRMT R85, RZ, 0x7610, R85 ;  /* 0x00007610ff557816 */ /* 0x000fe40000000055 */
[----:B------:R-:W-:Y:S01]  /*0040*/  ELECT P3, URZ, PT ;  /* 0x0000000000ff782f */ /* 0x000fe20003860000 */
[----:B---3--:R-:W-:-:S04]  /*0050*/  UISETP.NE.U32.AND UP0, UPT, UR8, URZ, UPT ;  /* 0x000000ff0800728c */ /* 0x008fc8000bf05070 */
[----:B------:R-:W-:Y:S01]  /*0060*/  UISETP.NE.AND.EX UP0, UPT, UR9, URZ, UPT, UP0 ;  /* 0x000000ff0900728c */ /* 0x000fe2000bf05300 */
[----:B--2---:R-:W-:-:S05]  /*0070*/  SHF.R.U32.HI R86, RZ, 0x5, R95 ;  /* 0x00000005ff567819 */ /* 0x004fca000001165f */
[----:B------:R-:W2:Y:S02]  /*0080*/  SHFL.IDX PT, R0, R86, RZ, 0x1f ;  /* 0x00001fff56007589 */ /* 0x000ea400000e0000 */
[----:B--2---:R-:W-:Y:S01]  /*0090*/  R2UR UR17, R0 ;  /* 0x00000000001172ca */ /* 0x004fe200000e0000 */
[----:B-1----:R-:W-:-:S14]  /*00a0*/  BRA.U UP0, `(.L_x_0) ;  /* 0x0000000100307547 */ /* 0x002fdc000b800000 */
[----:B------:R-:W1:Y:S02]  /*00b0*/  LDCU.64 UR4, c[0x0][0x888] ;  /* 0x00011100ff0477ac */ /* 0x000e640008000a00 */
[----:B-1----:R-:W-:-:S04]  /*00c0*/  UISETP.NE.U32.AND UP0, UPT, UR4, URZ, UPT ;  /* 0x000000ff0400728c */ /* 0x002fc8000bf05070 */
[----:B------:R-:W-:-:S09]  /*00d0*/  UISETP.NE.AND.EX UP0, UPT, UR5, URZ, UPT, UP0 ;  /* 0x000000ff0500728c */ /* 0x000fd2000bf05300 */
[----:B------:R-:W-:Y:S05]  /*00e0*/  BRA.U !UP0, `(.L_x_1) ;  /* 0x0000000108147547 */ /* 0x000fea000b800000 */
[----:B------:R-:W1:Y:S01]  /*00f0*/  LDC.64 R2, c[0x0][0x888] ;  /* 0x00022200ff027b82 */ /* 0x000e620000000a00 */
[----:B------:R-:W1:Y:S02]  /*0100*/  LDCU.64 UR4, c[0x0][0x358] ;  /* 0x00006b00ff0477ac */ /* 0x000e640008000a00 */
[----:B-1----:R1:W5:Y:S01]  /*0110*/  LDG.E R41, desc[UR4][R2.64] ;  /* 0x0000000402297981 */ /* 0x002362000c1e1900 */
[----:B------:R-:W-:Y:S01]  /*0120*/  HFMA2 R85, -RZ, RZ, 0, 5.9604644775390625e-08 ;  /* 0x00000001ff557431 */ /* 0x000fe200000001ff */
[----:B------:R-:W-:Y:S05]  /*0130*/  BRA `(.L_x_0) ;  /* 0x00000000000c7947 */ /* 0x000fea0003800000 */
.L_x_1:
[----:B------:R-:W1:Y:S01]  /*0140*/  LDCU UR4, c[0x0][0x880] ;  /* 0x00011000ff0477ac */ /* 0x000e620008000800 */
[----:B------:R-:W-:Y:S01]  /*0150*/  HFMA2 R85, -RZ, RZ, 0, 5.9604644775390625e-08 ;  /* 0x00000001ff557431 */ /* 0x000fe200000001ff */
[----:B-1----:R-:W-:-:S07]  /*0160*/  MOV R41, UR4 ;  /* 0x0000000400297c02 */ /* 0x002fce0008000f00 */
.L_x_0:
[----:B------:R-:W2:Y:S02]  /*0170*/  LDCU.64 UR4, c[0x0][0x8b0] ;  /* 0x00011600ff0477ac */ /* 0x000ea40008000a00 */
[----:B--2---:R-:W-:-:S04]  /*0180*/  UISETP.NE.U32.AND UP0, UPT, UR4, URZ, UPT ;  /* 0x000000ff0400728c */ /* 0x004fc8000bf05070 */
[----:B------:R-:W-:-:S09]  /*0190*/  UISETP.NE.AND.EX UP0, UPT, UR5, URZ, UPT, UP0 ;  /* 0x000000ff0500728c */ /* 0x000fd2000bf05300 */
[----:B------:R-:W-:Y:S05]  /*01a0*/  BRA.U UP0, `(.L_x_2) ;  /* 0x0000000100287547 */ /* 0x000fea000b800000 */
[----:B------:R-:W2:Y:S02]  /*01b0*/  LDCU.64 UR4, c[0x0][0x8a8] ;  /* 0x00011500ff0477ac */ /* 0x000ea40008000a00 */
[----:B--2---:R-:W-:-:S04]  /*01c0*/  UISETP.NE.U32.AND UP0, UPT, UR4, URZ, UPT ;  /* 0x000000ff0400728c */ /* 0x004fc8000bf05070 */
[----:B------:R-:W-:-:S09]  /*01d0*/  UISETP.NE.AND.EX UP0, UPT, UR5, URZ, UPT, UP0 ;  /* 0x000000ff0500728c */ /* 0x000fd2000bf05300 */
[----:B------:R-:W-:Y:S05]  /*01e0*/  BRA.U !UP0, `(.L_x_3) ;  /* 0x0000000108107547 */ /* 0x000fea000b800000 */
[----:B------:R-:W2:Y:S01]  /*01f0*/  LDC.64 R38, c[0x0][0x8a8] ;  /* 0x00022a00ff267b82 */ /* 0x000ea20000000a00 */
[----:B------:R-:W2:Y:S02]  /*0200*/  LDCU.64 UR4, c[0x0][0x358] ;  /* 0x00006b00ff0477ac */ /* 0x000ea40008000a00 */
[----:B--2---:R2:W5:Y:S01]  /*0210*/  LDG.E R38, desc[UR4][R38.64] ;  /* 0x0000000426267981 */ /* 0x004562000c1e1900 */
[----:B------:R-:W-:Y:S05]  /*0220*/  BRA `(.L_x_2) ;  /* 0x0000000000087947 */ /* 0x000fea0003800000 */
.L_x_3:
[----:B------:R-:W2:Y:S02]  /*0230*/  LDCU UR4, c[0x0][0x8a0] ;  /* 0x00011400ff0477ac */ /* 0x000ea40008000800 */
[----:B--2---:R-:W-:Y:S02]  /*0240*/  MOV R38, UR4 ;  /* 0x0000000400267c02 */ /* 0x004fe40008000f00 */
.L_x_2:
[----:B------:R-:W-:Y:S01]  /*0250*/  IMAD.U32 R0, RZ, RZ, UR17 ;  /* 0x00000011ff007e24 */ /* 0x000fe2000f8e00ff */
[----:B------:R-:W-:Y:S04]  /*0260*/  BSSY.RECONVERGENT B0, `(.L_x_4) ;  /* 0x000000c000007945 */ /* 0x000fe80003800200 */
[C---:B------:R-:W-:Y:S02]  /*0270*/  ISETP.NE.OR P1, PT, R0.reuse, 0x1, !P3 ;  /* 0x000000010000780c */ /* 0x040fe40005f25670 */
[----:B------:R-:W-:-:S11]  /*0280*/  ISETP.NE.OR P0, PT, R0, 0x3, !P3 ;  /* 0x000000030000780c */ /* 0x000fd60005f05670 */
[----:B------:R-:W-:Y:S05]  /*0290*/  @P1 BRA `(.L_x_5) ;  /* 0x0000000000201947 */ /* 0x000fea0003800000 */
[----:B------:R-:W3:Y:S02]  /*02a0*/  LDCU.64 UR4, c[0x0][0x348] ;  /* 0x00006900ff0477ac */ /* 0x000ee40008000a00 */
[----:B---3--:R-:W-:Y:S02]  /*02b0*/  UIADD3 UR6, UP1, UPT, UR4, 0x80, URZ ;  /* 0x0000008004067890 */ /* 0x008fe4000ff3e0ff */
[----:B------:R-:W-:Y:S02]  /*02c0*/  UIADD3 UR4, UP0, UPT, UR4, 0x180, URZ ;  /* 0x0000018004047890 */ /* 0x000fe4000ff1e0ff */
[----:B------:R-:W-:Y:S02]  /*02d0*/  UIADD3.X UR7, UPT, UPT, URZ, UR5, URZ, UP1, !UPT ;  /* 0x00000005ff077290 */ /* 0x000fe40008ffe4ff */
[----:B------:R-:W-:-:S07]  /*02e0*/  UIADD3.X UR5, UPT, UPT, URZ, UR5, URZ, UP0, !UPT ;  /* 0x00000005ff057290 */ /* 0x000fce00087fe4ff */
[----:B------:R3:W-:Y:S02]  /*02f0*/  UTMACCTL.PF [UR6] ;  /* 0x00000000060079b9 */ /* 0x0007e40008040000 */
[----:B------:R3:W-:Y:S02]  /*0300*/  UTMACCTL.PF [UR4] ;  /* 0x00000000040079b9 */ /* 0x0007e40008040000 */
[----:B---3--:R-:W-:Y:S01]  /*0310*/  NOP ;  /* 0x0000000000007918 */ /* 0x008fe20000000000 */
.L_x_5:
[----:B------:R-:W-:Y:S05]  /*0320*/  BSYNC.RECONVERGENT B0 ;  /* 0x0000000000007941 */ /* 0x000fea0003800200 */
.L_x_4:
[----:B------:R-:W-:Y:S04]  /*0330*/  BSSY.RECONVERGENT B0, `(.L_x_6) ;  /* 0x000000a000007945 */ /* 0x000fe80003800200 */
        /* <DEDUP_REMOVED lines=9> */
.L_x_7:
[----:B------:R-:W-:Y:S05]  /*03d0*/  BSYNC.RECONVERGENT B0 ;  /* 0x0000000000007941 */ /* 0x000fea0003800200 */
.L_x_6:
[----:B------:R-:W3:Y:S01]  /*03e0*/  LDCU.64 UR4, c[0x0][0x888] ;  /* 0x00011100ff0477ac */ /* 0x000ee20008000a00 */
[----:B------:R-:W-:Y:S02]  /*03f0*/  UISETP.EQ.U32.AND UP1, UPT, UR8, URZ, UPT ;  /* 0x000000ff0800728c */ /* 0x000fe4000bf22070 */
[----:B------:R-:W-:Y:S02]  /*0400*/  UPLOP3.LUT UP3, UPT, UPT, UPT, UPT, 0x80, 0x8 ;  /* 0x000000000008789c */ /* 0x000fe40003f6f070 */
[----:B---3--:R-:W-:-:S04]  /*0410*/  UISETP.NE.U32.AND UP0, UPT, UR4, URZ, UPT ;  /* 0x000000ff0400728c */ /* 0x008fc8000bf05070 */
[----:B------:R-:W-:-:S04]  /*0420*/  UISETP.NE.AND.EX UP0, UPT, UR5, URZ, UPT, UP0 ;  /* 0x000000ff0500728c */ /* 0x000fc8000bf05300 */
[----:B------:R-:W-:-:S04]  /*0430*/  UISETP.EQ.OR.EX UP2, UPT, UR9, URZ, !UP0, UP1 ;  /* 0x000000ff0900728c */ /* 0x000fc8000c742710 */
[----:B------:R-:W-:-:S06]  /*0440*/  UP2UR UR4, UPR, URZ, 0x4 ;  /* 0x00000004ff047883 */ /* 0x000fcc0008000000 */
[----:B------:R-:W-:Y:S01]  /*0450*/  MOV R88, UR4 ;  /* 0x0000000400587c02 */ /* 0x000fe20008000f00 */
[----:B------:R-:W-:Y:S06]  /*0460*/  BRA.U !UP2, `(.L_x_8) ;  /* 0x000000010a207547 */ /* 0x000fec000b800000 */
[----:B------:R-:W-:Y:S01]  /*0470*/  UISETP.NE.U32.AND UP1, UPT, UR8, URZ, UPT ;  /* 0x000000ff0800728c */ /* 0x000fe2000bf25070 */
[----:B-----5:R-:W-:Y:S01]  /*0480*/  FSETP.NEU.AND P0, PT, R41, RZ, PT ;  /* 0x000000ff2900720b */ /* 0x020fe20003f0d000 */
[----:B------:R-:W-:Y:S02]  /*0490*/  USEL UR4, URZ, 0xffffffff, UP0 ;  /* 0xffffffffff047887 */ /* 0x000fe40008000000 */
[----:B------:R-:W-:-:S10]  /*04a0*/  UISETP.NE.AND.EX UP1, UPT, UR9, URZ, UPT, UP1 ;  /* 0x000000ff0900728c */ /* 0x000fd4000bf25310 */
[----:B------:R-:W-:Y:S01]  /*04b0*/  VOTEU.ANY UP0, P0 ;  /* 0x0000000000ff7886 */ /* 0x000fe20000000100 */
[----:B------:R-:W-:-:S04]  /*04c0*/  @!UP1 USEL UR4, URZ, 0xffffffff, UP0 ;  /* 0xffffffffff049887 */ /* 0x000fc80008000000 */
[----:B------:R-:W-:-:S04]  /*04d0*/  ULOP3.LUT UR4, UR4, 0x1, URZ, 0xc0, !UPT ;  /* 0x0000000104047892 */ /* 0x000fc8000f8ec0ff */
[----:B------:R-:W-:-:S11]  /*04e0*/  UISETP.NE.U32.AND UP3, UPT, UR4, 0x1, UPT ;  /* 0x000000010400788c */ /* 0x000fd6000bf65070 */
.L_x_8:
[----:B-1----:R-:W1:Y:S01]  /*04f0*/  SHFL.IDX PT, R2, R86, RZ, 0x1f ;  /* 0x00001fff56027589 */ /* 0x002e6200000e0000 */
[----:B------:R-:W-:-:S04]  /*0500*/  UISETP.NE.AND UP0, UPT, UR17, 0x2, UPT ;  /* 0x000000021100788c */ /* 0x000fc8000bf05270 */
[----:B------:R-:W-:Y:S01]  /*0510*/  USEL UR48, URZ, 0x1, UP0 ;  /* 0x00000001ff307887 */ /* 0x000fe20008000000 */
[----:B-1----:R-:W-:-:S13]  /*0520*/  ISETP.NE.AND P0, PT, R2, RZ, PT ;  /* 0x000000ff0200720c */ /* 0x002fda0003f05270 */
[----:B------:R-:W-:Y:S05]  /*0530*/  @P0 BRA `(.L_x_9) ;  /* 0x0000000000940947 */ /* 0x000fea0003800000 */
[----:B------:R-:W-:Y:S01]  /*0540*/  ELECT P0, URZ, PT ;  /* 0x0000000000ff782f */ /* 0x000fe20003800000 */
[----:B------:R-:W-:-:S12]  /*0550*/  BSSY.RECONVERGENT B0, `(.L_x_9) ;  /* 0x0000023000007945 */ /* 0x000fd80003800200 */
[----:B------:R-:W-:Y:S05]  /*0560*/  @!P0 BRA `(.L_x_10) ;  /* 0x0000000000848947 */ /* 0x000fea0003800000 */
[----:B------:R-:W1:Y:S01]  /*0570*/  S2UR UR4, SR_CgaCtaId ;  /* 0x00000000000479c3 */ /* 0x000e620000008800 */
[----:B------:R-:W-:Y:S01]  /*0580*/  UMOV UR5, 0x400 ;  /* 0x0000040000057882 */ /* 0x000fe20000000000 */
[----:B------:R-:W-:Y:S01]  /*0590*/  UMOV UR8, 0x1 ;  /* 0x0000000100087882 */ /* 0x000fe20000000000 */
[----:B------:R-:W-:Y:S01]  /*05a0*/  UMOV UR6, 0x2 ;  /* 0x0000000200067882 */ /* 0x000fe20000000000 */
[----:B------:R-:W-:-:S04]  /*05b0*/  UIADD3 UR8, UPT, UPT, -UR8, 0x100000, URZ ;  /* 0x0010000008087890 */ /* 0x000fc8000fffe1ff */
[----:B------:R-:W-:Y:S02]  /*05c0*/  USHF.L.U32 UR9, UR8, 0xb, URZ ;  /* 0x0000000b08097899 */ /* 0x000fe400080006ff */
[----:B------:R-:W-:Y:S02]  /*05d0*/  USHF.L.U32 UR8, UR8, 0x1, URZ ;  /* 0x0000000108087899 */ /* 0x000fe400080006ff */
[----:B------:R-:W-:-:S04]  /*05e0*/  UIADD3 UR6, UPT, UPT, -UR6, 0x100000, URZ ;  /* 0x0010000006067890 */ /* 0x000fc8000fffe1ff */
[----:B------:R-:W-:Y:S02]  /*05f0*/  USHF.L.U32 UR7, UR6, 0xb, URZ ;  /* 0x0000000b06077899 */ /* 0x000fe400080006ff */
[----:B------:R-:W-:Y:S02]  /*0600*/  USHF.L.U32 UR6, UR6, 0x1, URZ ;  /* 0x0000000106067899 */ /* 0x000fe400080006ff */
[----:B-1----:R-:W-:Y:S01]  /*0610*/  ULEA UR4, UR4, UR5, 0x18 ;  /* 0x0000000504047291 */ /* 0x002fe2000f8ec0ff */
[----:B------:R-:W1:Y:S11]  /*0620*/  FENCE.VIEW.ASYNC.S ;  /* 0x00000000000073c6 */ /* 0x000e760000000000 */
[----:B-1----:R1:W3:Y:S01]  /*0630*/  SYNCS.EXCH.64 URZ, [UR4], UR8 ;  /* 0x0000000804ff75b2 */ /* 0x0022e20008000100 */
[----:B------:R1:W4:Y:S01]  /*0640*/  SYNCS.EXCH.64 URZ, [UR4+0x50], UR6 ;  /* 0x0000500604ff75b2 */ /* 0x0003220008000100 */
[----:B------:R1:W1:Y:S01]  /*0650*/  SYNCS.EXCH.64 URZ, [UR4+0x8], UR8 ;  /* 0x0000080804ff75b2 */ /* 0x0002620008000100 */
        /* <DEDUP_REMOVED lines=17> */
[----:B------:R-:W-:Y:S01]  /*0770*/  NOP ;  /* 0x0000000000007918 */ /* 0x000fe20000000000 */
.L_x_10:
[----:B-1----:R-:W-:Y:S05]  /*0780*/  BSYNC.RECONVERGENT B0 ;  /* 0x0000000000007941 */ /* 0x002fea0003800200 */
.L_x_9:
[----:B------:R-:W1:Y:S01]  /*0790*/  SHFL.IDX PT, R2, R86, RZ, 0x1f ;  /* 0x00001fff56027589 */ /* 0x000e6200000e0000 */
[----:B------:R-:W-:Y:S01]  /*07a0*/  NOP ;  /* 0x0000000000007918 */ /* 0x000fe20000000000 */
[----:B-1----:R-:W-:-:S13]  /*07b0*/  ISETP.NE.AND P0, PT, R2, 0x1, PT ;  /* 0x000000010200780c */ /* 0x002fda0003f05270 */
[----:B------:R-:W-:Y:S05]  /*07c0*/  @P0 BRA `(.L_x_11) ;  /* 0x0000000000580947 */ /* 0x000fea0003800000 */
        /* <DEDUP_REMOVED lines=9> */
[----:B------:R-:W-:Y:S01]  /*0860*/  USHF.L.U32 UR6, UR6, 0x1, URZ ;  /* 0x0000000106067899 */ /* 0x000fe200080006ff */
[----:B------:R-:W-:Y:S01]  /*0870*/  ELECT P0, URZ, PT ;  /* 0x0000000000ff782f */ /* 0x000fe20003800000 */
[----:B-1----:R-:W-:Y:S01]  /*0880*/  ULEA UR4, UR4, UR5, 0x18 ;  /* 0x0000000504047291 */ /* 0x002fe2000f8ec0ff */
[----:B------:R-:W1:Y:S11]  /*0890*/  FENCE.VIEW.ASYNC.S ;  /* 0x00000000000073c6 */ /* 0x000e760000000000 */
[----:B-1----:R1:W1:Y:S01]  /*08a0*/  SYNCS.EXCH.64 URZ, [UR4+0xa0], UR8 ;  /* 0x0000a00804ff75b2 */ /* 0x0022620008000100 */
        /* <DEDUP_REMOVED lines=8> */
.L_x_11:
[----:B------:R-:W2:Y:S01]  /*0930*/  SHFL.IDX PT, R2, R86, RZ, 0x1f ;  /* 0x00001fff56027589 */ /* 0x000ea200000e0000 */
[----:B------:R-:W-:Y:S01]  /*0940*/  NOP ;  /* 0x0000000000007918 */ /* 0x000fe20000000000 */
[----:B--2---:R-:W-:-:S13]  /*0950*/  ISETP.NE.AND P0, PT, R2, 0x3, PT ;  /* 0x000000030200780c */ /* 0x004fda0003f05270 */
[----:B------:R-:W-:Y:S05]  /*0960*/  @P0 BRA `(.L_x_12) ;  /* 0x0000000000300947 */ /* 0x000fea0003800000 */
[----:B-1----:R-:W1:Y:S01]  /*0970*/  S2UR UR6, SR_CgaCtaId ;  /* 0x00000000000679c3 */ /* 0x002e620000008800 */
[----:B------:R-:W-:Y:S01]  /*0980*/  UMOV UR4, 0x400 ;  /* 0x0000040000047882 */ /* 0x000fe20000000000 */
[----:B------:R-:W-:Y:S01]  /*0990*/  UMOV UR5, 0x20 ;  /* 0x0000002000057882 */ /* 0x000fe20000000000 */
[----:B------:R-:W-:Y:S01]  /*09a0*/  ELECT P0, URZ, PT ;  /* 0x0000000000ff782f */ /* 0x000fe20003800000 */
[----:B-1----:R-:W-:Y:S02]  /*09b0*/  ULEA UR6, UR6, UR4, 0x18 ;  /* 0x0000000406067291 */ /* 0x002fe4000f8ec0ff */
[----:B------:R-:W-:-:S04]  /*09c0*/  UIADD3 UR4, UPT, UPT, -UR5, 0x100000, URZ ;  /* 0x0010000005047890 */ /* 0x000fc8000fffe1ff */
[----:B------:R-:W-:Y:S02]  /*09d0*/  USHF.L.U32 UR5, UR4, 0xb, URZ ;  /* 0x0000000b04057899 */ /* 0x000fe400080006ff */
[----:B------:R-:W-:Y:S01]  /*09e0*/  USHF.L.U32 UR4, UR4, 0x1, URZ ;  /* 0x0000000104047899 */ /* 0x000fe200080006ff */
[----:B------:R-:W1:Y:S11]  /*09f0*/  FENCE.VIEW.ASYNC.S ;  /* 0x00000000000073c6 */ /* 0x000e760000000000 */
[----:B-1----:R2:W1:Y:S01]  /*0a00*/  SYNCS.EXCH.64 URZ, [UR6+0xe0], UR4 ;  /* 0x0000e00406ff75b2 */ /* 0x0024620008000100 */
[----:B------:R2:W1:Y:S02]  /*0a10*/  SYNCS.EXCH.64 URZ, [UR6+0xe8], UR4 ;  /* 0x0000e80406ff75b2 */ /* 0x0004640008000100 */
[----:B--2---:R-:W-:Y:S01]  /*0a20*/  NOP ;  /* 0x0000000000007918 */ /* 0x004fe20000000000 */
.L_x_12:
[----:B------:R-:W2:Y:S01]  /*0a30*/  SHFL.IDX PT, R2, R86, RZ, 0x1f ;  /* 0x00001fff56027589 */ /* 0x000ea200000e0000 */
[----:B------:R-:W-:Y:S01]  /*0a40*/  NOP ;  /* 0x0000000000007918 */ /* 0x000fe20000000000 */
[----:B--2---:R-:W-:-:S13]  /*0a50*/  ISETP.NE.AND P0, PT, R2, 0x4, PT ;  /* 0x000000040200780c */ /* 0x004fda0003f05270 */
[----:B------:R-:W-:Y:S05]  /*0a60*/  @P0 BRA `(.L_x_13) ;  /* 0x00000000004c0947 */ /* 0x000fea0003800000 */
[----:B-1----:R-:W1:Y:S01]  /*0a70*/  S2UR UR6, SR_CgaCtaId ;  /* 0x00000000000679c3 */ /* 0x002e620000008800 */
[----:B------:R-:W-:Y:S01]  /*0a80*/  UMOV UR4, 0x1e0 ;  /* 0x000001e000047882 */ /* 0x000fe20000000000 */
[----:B------:R-:W-:Y:S01]  /*0a90*/  UMOV UR5, 0x400 ;  /* 0x0000040000057882 */ /* 0x000fe20000000000 */
[----:B------:R-:W-:Y:S01]  /*0aa0*/  USEL UR4, UR4, 0x1a0, UP3 ;  /* 0x000001a004047887 */ /* 0x000fe20009800000 */
[----:B------:R-:W-:Y:S01]  /*0ab0*/  UMOV UR8, 0x1 ;  /* 0x0000000100087882 */ /* 0x000fe20000000000 */
[----:B------:R-:W-:Y:S01]  /*0ac0*/  ELECT P0, URZ, PT ;  /* 0x0000000000ff782f */ /* 0x000fe20003800000 */
[----:B------:R-:W-:-:S04]  /*0ad0*/  UIADD3 UR8, UPT, UPT, -UR8, 0x100000, URZ ;  /* 0x0010000008087890 */ /* 0x000fc8000fffe1ff */
[----:B------:R-:W-:Y:S02]  /*0ae0*/  USHF.L.U32 UR9, UR8, 0xb, URZ ;  /* 0x0000000b08097899 */ /* 0x000fe400080006ff */
[----:B------:R-:W-:Y:S02]  /*0af0*/  USHF.L.U32 UR8, UR8, 0x1, URZ ;  /* 0x0000000108087899 */ /* 0x000fe400080006ff */
[----:B-1----:R-:W-:Y:S02]  /*0b00*/  ULEA UR6, UR6, UR5, 0x18 ;  /* 0x0000000506067291 */ /* 0x002fe4000f8ec0ff */
[----:B------:R-:W-:-:S04]  /*0b10*/  UIADD3 UR4, UPT, UPT, -UR4, 0x100000, URZ ;  /* 0x0010000004047890 */ /* 0x000fc8000fffe1ff */
[----:B------:R-:W-:Y:S02]  /*0b20*/  USHF.L.U32 UR5, UR4, 0xb, URZ ;  /* 0x0000000b04057899 */ /* 0x000fe400080006ff */
[----:B------:R-:W-:Y:S01]  /*0b30*/  USHF.L.U32 UR4, UR4, 0x1, URZ ;  /* 0x0000000104047899 */ /* 0x000fe200080006ff */
[----:B------:R-:W1:Y:S03]  /*0b40*/  FENCE.VIEW.ASYNC.S ;  /* 0x00000000000073c6 */ /* 0x000e660000000000 */
[----:B-1----:R2:W1:Y:S08]  /*0b50*/  SYNCS.EXCH.64 URZ, [UR6+0xf0], UR8 ;  /* 0x0000f00806ff75b2 */ /* 0x0024700008000100 */
[----:B------:R2:W1:Y:S01]  /*0b60*/  SYNCS.EXCH.64 URZ, [UR6+0x100], UR4 ;  /* 0x0001000406ff75b2 */ /* 0x0004620008000100 */
[----:B------:R2:W1:Y:S01]  /*0b70*/  SYNCS.EXCH.64 URZ, [UR6+0xf8], UR8 ;  /* 0x0000f80806ff75b2 */ /* 0x0004620008000100 */
[----:B------:R2:W1:Y:S02]  /*0b80*/  SYNCS.EXCH.64 URZ, [UR6+0x108], UR4 ;  /* 0x0001080406ff75b2 */ /* 0x0004640008000100 */
[----:B--2---:R-:W-:Y:S01]  /*0b90*/  NOP ;  /* 0x0000000000007918 */ /* 0x004fe20000000000 */
.L_x_13:
[----:B------:R-:W2:Y:S01]  /*0ba0*/  SHFL.IDX PT, R2, R86, RZ, 0x1f ;  /* 0x00001fff56027589 */ /* 0x000ea200000e0000 */
[----:B------:R-:W-:Y:S01]  /*0bb0*/  NOP ;  /* 0x0000000000007918 */ /* 0x000fe20000000000 */
[----:B--2---:R-:W-:-:S13]  /*0bc0*/  ISETP.NE.AND P0, PT, R2, 0x5, PT ;  /* 0x000000050200780c */ /* 0x004fda0003f05270 */
[----:B------:R-:W-:Y:S05]  /*0bd0*/  @P0 BRA `(.L_x_14) ;  /* 0x0000000000580947 */ /* 0x000fea0003800000 */
[----:B-1----:R-:W1:Y:S01]  /*0be0*/  S2UR UR4, SR_CgaCtaId ;  /* 0x00000000000479c3 */ /* 0x002e620000008800 */
        /* <DEDUP_REMOVED lines=19> */
[----:B------:R2:W1:Y:S02]  /*0d20*/  SYNCS.EXCH.64 URZ, [UR4+0x148], UR6 ;  /* 0x0001480604ff75b2 */ /* 0x0004640008000100 */
[----:B--2---:R-:W-:Y:S01]  /*0d30*/  NOP ;  /* 0x0000000000007918 */ /* 0x004fe20000000000 */
.L_x_14:
[----:B------:R-:W2:Y:S01]  /*0d40*/  SHFL.IDX PT, R2, R86, RZ, 0x1f ;  /* 0x00001fff56027589 */ /* 0x000ea200000e0000 */
[----:B------:R-:W-:Y:S01]  /*0d50*/  NOP ;  /* 0x0000000000007918 */ /* 0x000fe20000000000 */
[----:B--2---:R-:W-:-:S13]  /*0d60*/  ISETP.NE.AND P0, PT, R2, 0x3, PT ;  /* 0x000000030200780c */ /* 0x004fda0003f05270 */
[----:B------:R-:W-:Y:S05]  /*0d70*/  @P0 BRA `(.L_x_15) ;  /* 0x0000000000380947 */ /* 0x000fea0003800000 */
[----:B------:R-:W2:Y:S01]  /*0d80*/  S2UR UR5, SR_CgaCtaId ;  /* 0x00000000000579c3 */ /* 0x000ea20000008800 */
[----:B-1----:R-:W-:Y:S01]  /*0d90*/  UMOV UR4, 0x400 ;  /* 0x0000040000047882 */ /* 0x002fe20000000000 */
[----:B------:R-:W-:Y:S01]  /*0da0*/  UMOV UR6, 0x20 ;  /* 0x0000002000067882 */ /* 0x000fe20000000000 */
[----:B------:R-:W-:Y:S01]  /*0db0*/  ELECT P0, URZ, PT ;  /* 0x0000000000ff782f */ /* 0x000fe20003800000 */
[----:B------:R-:W-:-:S04]  /*0dc0*/  UIADD3 UR6, UPT, UPT, -UR6, 0x100000, URZ ;  /* 0x0010000006067890 */ /* 0x000fc8000fffe1ff */
[----:B------:R-:W-:Y:S02]  /*0dd0*/  USHF.L.U32 UR7, UR6, 0xb, URZ ;  /* 0x0000000b06077899 */ /* 0x000fe400080006ff */
[----:B------:R-:W-:Y:S02]  /*0de0*/  USHF.L.U32 UR6, UR6, 0x1, URZ ;  /* 0x0000000106067899 */ /* 0x000fe400080006ff */
[----:B--2---:R-:W-:Y:S01]  /*0df0*/  ULEA UR4, UR5, UR4, 0x18 ;  /* 0x0000000405047291 */ /* 0x004fe2000f8ec0ff */
[----:B------:R-:W1:Y:S11]  /*0e00*/  FENCE.VIEW.ASYNC.S ;  /* 0x00000000000073c6 */ /* 0x000e760000000000 */
[----:B-1----:R2:W1:Y:S01]  /*0e10*/  SYNCS.EXCH.64 URZ, [UR4+0x150], UR6 ;  /* 0x0001500604ff75b2 */ /* 0x0024620008000100 */
[----:B------:R2:W1:Y:S01]  /*0e20*/  SYNCS.EXCH.64 URZ, [UR4+0x160], UR6 ;  /* 0x0001600604ff75b2 */ /* 0x0004620008000100 */
[----:B------:R2:W1:Y:S01]  /*0e30*/  SYNCS.EXCH.64 URZ, [UR4+0x158], UR6 ;  /* 0x0001580604ff75b2 */ /* 0x0004620008000100 */
[----:B------:R2:W1:Y:S02]  /*0e40*/  SYNCS.EXCH.64 URZ, [UR4+0x168], UR6 ;  /* 0x0001680604ff75b2 */ /* 0x0004640008000100 */
[----:B--2---:R-:W-:Y:S01]  /*0e50*/  NOP ;  /* 0x0000000000007918 */ /* 0x004fe20000000000 */
.L_x_15:
[----:B-1----:R-:W1:Y:S01]  /*0e60*/  LDCU UR4, c[0x0][0x36c] ;  /* 0x00006d80ff0477ac */ /* 0x002e620008000800 */
[----:B------:R-:W-:Y:S01]  /*0e70*/  ISETP.NE.OR P3, PT, R0, 0x2, !P3 ;  /* 0x000000020000780c */ /* 0x000fe20005f65670 */
[----:B------:R-:W-:Y:S01]  /*0e80*/  NOP ;  /* 0x0000000000007918 */ /* 0x000fe20000000000 */
[----:B------:R-:W-:Y:S01]  /*0e90*/  LOP3.LUT R0, R95, 0x1f, RZ, 0xc0, !PT ;  /* 0x0000001f5f007812 */ /* 0x000fe200078ec0ff */
[----:B------:R-:W-:Y:S02]  /*0ea0*/  UISETP.NE.AND UP4, UPT, UR17, URZ, UPT ;  /* 0x000000ff1100728c */ /* 0x000fe4000bf85270 */
[----:B-1----:R-:W-:-:S09]  /*0eb0*/  UISETP.EQ.U32.AND UP5, UPT, UR4, 0x1, UPT ;  /* 0x000000010400788c */ /* 0x002fd2000bfa2070 */
[----:B------:R-:W-:Y:S05]  /*0ec0*/  BRA.U !UP5, `(.L_x_16) ;  /* 0x000000010d087547 */ /* 0x000fea000b800000 */
[----:B---34-:R-:W-:Y:S01]  /*0ed0*/  UCGABAR_ARV ;  /* 0x00000000000079c7 */ /* 0x018fe20008000000 */
[----:B------:R-:W-:Y:S05]  /*0ee0*/  BRA `(.L_x_17) ;  /* 0x0000000000047947 */ /* 0x000fea0003800000 */
.L_x_16:
[----:B---34-:R-:W-:Y:S01]  /*0ef0*/  NOP ;  /* 0x0000000000007918 */ /* 0x018fe20000000000 */
.L_x_17:
[----:B------:R-:W1:Y:S01]  /*0f00*/  S2UR UR7, SR_CTAID.X ;  /* 0x00000000000779c3 */ /* 0x000e620000002500 */
[----:B------:R-:W-:-:S05]  /*0f10*/  CS2R.32 R87, SR_CgaSize ;  /* 0x0000000000577805 */ /* 0x000fca0000008a00 */
[----:B------:R-:W-:-:S05]  /*0f20*/  IMAD R87, R87, -0xa0, RZ ;  /* 0xffffff6057577824 */ /* 0x000fca00078e02ff */
[----:B------:R-:W-:-:S14]  /*0f30*/  R2UR UR5, R87 ;  /* 0x00000000570572ca */ /* 0x000fdc00000e0000 */
[----:B------:R-:W2:Y:S01]  /*0f40*/  LDCU UR5, c[0x0][UR5+0x2b0] ;  /* 0x00005600050577ac */ /* 0x000ea20008000800 */
[----:B------:R-:W-:-:S05]  /*0f50*/  CS2R.32 R87, SR_CgaSize ;  /* 0x0000000000577805 */ /* 0x000fca0000008a00 */
[----:B------:R-:W-:-:S05]  /*0f60*/  IMAD R87, R87, -0xa0, RZ ;  /* 0xffffff6057577824 */ /* 0x000fca00078e02ff */
[----:B------:R-:W-:-:S14]  /*0f70*/  R2UR UR4, R87 ;  /* 0x00000000570472ca */ /* 0x000fdc00000e0000 */
[----:B------:R-:W3:Y:S01]  /*0f80*/  LDCU UR4, c[0x0][UR4+0x2b4] ;  /* 0x00005680040477ac */ /* 0x000ee20008000800 */
[----:B------:R-:W4:Y:S01]  /*0f90*/  S2UR UR8, SR_CTAID.Y ;  /* 0x00000000000879c3 */ /* 0x000f220000002600 */
[----:B------:R-:W-:-:S05]  /*0fa0*/  CS2R.32 R87, SR_CgaSize ;  /* 0x0000000000577805 */ /* 0x000fca0000008a00 */
[----:B------:R-:W-:-:S05]  /*0fb0*/  IMAD R87, R87, -0xa0, RZ ;  /* 0xffffff6057577824 */ /* 0x000fca00078e02ff */
[----:B------:R-:W-:-:S14]  /*0fc0*/  R2UR UR9, R87 ;  /* 0x00000000570972ca */ /* 0x000fdc00000e0000 */
[----:B------:R-:W3:Y:S01]  /*0fd0*/  LDCU UR9, c[0x0][UR9+0x2a0] ;  /* 0x00005400090977ac */ /* 0x000ee20008000800 */
[----:B------:R-:W4:Y:S01]  /*0fe0*/  LDCU UR21, c[0x0][0xb24] ;  /* 0x00016480ff1577ac */ /* 0x000f220008000800 */
[----:B------:R-:W3:Y:S01]  /*0ff0*/  S2UR UR10, SR_CgaCtaId ;  /* 0x00000000000a79c3 */ /* 0x000ee20000008800 */
[----:B------:R-:W-:-:S05]  /*1000*/  CS2R.32 R87, SR_CgaSize ;  /* 0x0000000000577805 */ /* 0x000fca0000008a00 */
[----:B------:R-:W-:-:S05]  /*1010*/  IMAD R87, R87, -0xa0, RZ ;  /* 0xffffff6057577824 */ /* 0x000fca00078e02ff */
[----:B------:R-:W-:-:S14]  /*1020*/  R2UR UR59, R87 ;  /* 0x00000000573b72ca */ /* 0x000fdc00000e0000 */
[----:B------:R-:W3:Y:S01]  /*1030*/  LDCU UR59, c[0x0][UR59+0x2a4] ;  /* 0x000054803b3b77ac */ /* 0x000ee20008000800 */
[----:B------:R-:W3:Y:S01]  /*1040*/  LDCU UR42, c[0x0][0xb24] ;  /* 0x00016480ff2a77ac */ /* 0x000ee20008000800 */
[----:B-1----:R-:W-:Y:S01]  /*1050*/  I2FP.F32.U32 R3, UR7 ;  /* 0x0000000700037c45 */ /* 0x002fe20008201000 */
[----:B------:R-:W1:Y:S01]  /*1060*/  S2UR UR36, SR_CTAID.Z ;  /* 0x00000000002479c3 */ /* 0x000e620000002700 */
[----:B------:R-:W1:Y:S03]  /*1070*/  LDCU UR27, c[0x0][0xb30] ;  /* 0x00016600ff1b77ac */ /* 0x000e660008000800 */
[----:B--2---:R-:W-:Y:S01]  /*1080*/  FMUL R3, R3, UR5 ;  /* 0x0000000503037c20 */ /* 0x004fe20008400000 */
[----:B------:R-:W-:Y:S01]  /*1090*/  UMOV UR16, UR7 ;  /* 0x0000000700107c82 */ /* 0x000fe20008000000 */
[----:B----4-:R-:W-:Y:S01]  /*10a0*/  UISETP.GE.AND UP2, UPT, UR21, 0x1, UPT ;  /* 0x000000011500788c */ /* 0x010fe2000bf46270 */
[----:B------:R-:W-:Y:S01]  /*10b0*/  I2FP.F32.U32 R2, UR8 ;  /* 0x0000000800027c45 */ /* 0x000fe20008201000 */
[----:B------:R-:W-:-:S02]  /*10c0*/  UMOV UR20, UR8 ;  /* 0x0000000800147c82 */ /* 0x000fc40008000000 */
[----:B------:R-:W2:Y:S02]  /*10d0*/  F2I.U32.TRUNC.NTZ R3, R3 ;  /* 0x0000000300037305 */ /* 0x000ea4000020f000 */
[----:B---3--:R-:W-:Y:S01]  /*10e0*/  FMUL R2, R2, UR4 ;  /* 0x0000000402027c20 */ /* 0x008fe20008400000 */
[----:B------:R-:W-:-:S05]  /*10f0*/  USHF.L.U32 UR28, UR10, 0xb, URZ ;  /* 0x0000000b0a1c7899 */ /* 0x000fca00080006ff */
[----:B------:R-:W3:Y:S01]  /*1100*/  F2I.U32.TRUNC.NTZ R2, R2 ;  /* 0x0000000200027305 */ /* 0x000ee2000020f000 */
[----:B--2---:R-:W-:Y:S02]  /*1110*/  R2UR UR4, R3 ;  /* 0x00000000030472ca */ /* 0x004fe400000e0000 */
[----:B---3--:R-:W-:Y:S02]  /*1120*/  R2UR UR6, R2 ;  /* 0x00000000020672ca */ /* 0x008fe400000e0000 */
[----:B------:R-:W-:-:S09]  /*1130*/  PRMT R2, RZ, 0x7610, R2 ;  /* 0x00007610ff027816 */ /* 0x000fd20000000002 */
[----:B------:R-:W-:-:S04]  /*1140*/  UIADD3 UR5, UPT, UPT, -UR4, URZ, URZ ;  /* 0x000000ff04057290 */ /* 0x000fc8000fffe1ff */
[----:B------:R-:W-:Y:S02]  /*1150*/  UIMAD UR5, UR9, UR5, UR7 ;  /* 0x00000005090572a4 */ /* 0x000fe4000f8e0207 */
[----:B------:R-:W-:-:S04]  /*1160*/  UIADD3 UR4, UPT, UPT, -UR6, URZ, URZ ;  /* 0x000000ff06047290 */ /* 0x000fc8000fffe1ff */
[----:B------:R-:W-:Y:S01]  /*1170*/  IMAD.U32 R87, RZ, RZ, UR5 ;  /* 0x00000005ff577e24 */ /* 0x000fe2000f8e00ff */
[----:B------:R-:W-:Y:S01]  /*1180*/  UIMAD UR59, UR59, UR4, UR8 ;  /* 0x000000043b3b72a4 */ /* 0x000fe2000f8e0208 */
[----:B-1----:R-:W-:Y:S11]  /*1190*/  BRA.U UP4, `(.L_x_18) ;  /* 0x0000000104287547 */ /* 0x002ff6000b800000 */
[----:B------:R-:W-:Y:S01]  /*11a0*/  R2UR UR4, R87 ;  /* 0x00000000570472ca */ /* 0x000fe200000e0000 */
[----:B------:R-:W-:Y:S02]  /*11b0*/  UISETP.NE.AND UP0, UPT, UR59, URZ, UPT ;  /* 0x000000ff3b00728c */ /* 0x000fe4000bf05270 */
[----:B------:R-:W-:-:S10]  /*11c0*/  UISETP.NE.AND UP1, UPT, UR59, 0x1, UPT ;  /* 0x000000013b00788c */ /* 0x000fd4000bf25270 */
[----:B------:R-:W-:-:S04]  /*11d0*/  UISETP.EQ.OR UP0, UPT, UR4, URZ, !UP0 ;  /* 0x000000ff0400728c */ /* 0x000fc8000c702670 */
[----:B------:R-:W-:Y:S02]  /*11e0*/  USEL UR5, URZ, 0x1, !UP0 ;  /* 0x00000001ff057887 */ /* 0x000fe4000c000000 */
[----:B------:R-:W-:Y:S02]  /*11f0*/  UISETP.NE.AND UP0, UPT, UR4, URZ, UPT ;  /* 0x000000ff0400728c */ /* 0x000fe4000bf05270 */
[----:B------:R-:W-:-:S04]  /*1200*/  USEL UR4, URZ, 0x2, UP1 ;  /* 0x00000002ff047887 */ /* 0x000fc80008800000 */
[----:B------:R-:W-:-:S04]  /*1210*/  USEL UR4, UR4, 0x2, UP0 ;  /* 0x0000000204047887 */ /* 0x000fc80008000000 */
[----:B------:R-:W-:-:S06]  /*1220*/  UIADD3 UR4, UPT, UPT, UR5, UR4, URZ ;  /* 0x0000000405047290 */ /* 0x000fcc000fffe0ff */
[----:B------:R-:W-:Y:S02]  /*1230*/  MOV R2, UR4 ;  /* 0x0000000400027c02 */ /* 0x000fe40008000f00 */
.L_x_18:
[----:B------:R-:W-:Y:S05]  /*1240*/  BRA.U !UP2, `(.L_x_19) ;  /* 0x000000010ad47547 */ /* 0x000fea000b800000 */
[----:B------:R-:W1:Y:S01]  /*1250*/  LDCU.128 UR12, c[0x0][0xb10] ;  /* 0x00016200ff0c77ac */ /* 0x000e620008000c00 */
[----:B------:R-:W2:Y:S01]  /*1260*/  LDCU UR6, c[0x0][0x370] ;  /* 0x00006e00ff0677ac */ /* 0x000ea20008000800 */
[----:B------:R-:W3:Y:S01]  /*1270*/  LDCU UR5, c[0x0][0x374] ;  /* 0x00006e80ff0577ac */ /* 0x000ee20008000800 */
[----:B------:R-:W4:Y:S01]  /*1280*/  LDCU UR26, c[0x0][0xb0c] ;  /* 0x00016180ff1a77ac */ /* 0x000f220008000800 */
[----:B------:R-:W4:Y:S01]  /*1290*/  LDCU UR4, c[0x0][0xb20] ;  /* 0x00016400ff0477ac */ /* 0x000f220008000800 */
[----:B------:R-:W4:Y:S01]  /*12a0*/  LDCU.64 UR8, c[0x0][0xb28] ;  /* 0x00016500ff0877ac */ /* 0x000f220008000a00 */
[----:B-1----:R-:W-:Y:S02]  /*12b0*/  UISETP.NE.AND UP0, UPT, UR14, 0x1, UPT ;  /* 0x000000010e00788c */ /* 0x002fe4000bf05270 */
[----:B---3--:R-:W-:Y:S02]  /*12c0*/  UIMAD.WIDE.U32 UR10, UR5, UR15, URZ ;  /* 0x0000000f050a72a5 */ /* 0x008fe4000f8e00ff */
[----:B--2---:R-:W-:-:S02]  /*12d0*/  UIMAD.WIDE.U32 UR22, UR6, UR12, URZ ;  /* 0x0000000c061672a5 */ /* 0x004fc4000f8e00ff */
[----:B----4-:R-:W-:Y:S02]  /*12e0*/  UISETP.NE.AND UP1, UPT, UR26, 0x1, UPT ;  /* 0x000000011a00788c */ /* 0x010fe4000bf25270 */
[----:B------:R-:W-:Y:S01]  /*12f0*/  UISETP.NE.AND UP2, UPT, UR21, 0x1, UPT ;  /* 0x000000011500788c */ /* 0x000fe2000bf45270 */
[----:B------:R-:W-:Y:S02]  /*1300*/  UMOV UR10, UR11 ;  /* 0x0000000b000a7c82 */ /* 0x000fe40008000000 */
[----:B------:R-:W-:Y:S01]  /*1310*/  UMOV UR22, UR23 ;  /* 0x0000001700167c82 */ /* 0x000fe20008000000 */
[----:B------:R-:W-:Y:S02]  /*1320*/  @UP0 USHF.R.U32.HI UR5, URZ, UR4, UR10 ;  /* 0x00000004ff050299 */ /* 0x000fe4000801160a */
[----:B------:R-:W-:Y:S02]  /*1330*/  UIMAD.WIDE.U32 UR24, UR20, UR15, URZ ;  /* 0x0000000f141872a5 */ /* 0x000fe4000f8e00ff */
[----:B------:R-:W-:-:S02]  /*1340*/  UIMAD.WIDE.U32 UR10, UR5, UR8, URZ ;  /* 0x00000008050a72a5 */ /* 0x000fc4000f8e00ff */
[----:B------:R-:W-:Y:S02]  /*1350*/  @UP1 USHF.R.U32.HI UR6, URZ, UR13, UR22 ;  /* 0x0000000dff061299 */ /* 0x000fe40008011616 */
[----:B------:R-:W-:Y:S02]  /*1360*/  UIMAD.WIDE.U32 UR18, UR16, UR12, URZ ;  /* 0x0000000c101272a5 */ /* 0x000fe4000f8e00ff */
[----:B------:R-:W-:Y:S01]  /*1370*/  UIMAD.WIDE.U32 UR22, UR6, UR8, URZ ;  /* 0x00000008061672a5 */ /* 0x000fe2000f8e00ff */
[----:B------:R-:W-:Y:S01]  /*1380*/  UMOV UR24, UR25 ;  /* 0x0000001900187c82 */ /* 0x000fe20008000000 */
[----:B------:R-:W-:Y:S01]  /*1390*/  UMOV UR10, UR11 ;  /* 0x0000000b000a7c82 */ /* 0x000fe20008000000 */
[----:B------:R-:W-:Y:S02]  /*13a0*/  USHF.R.U32.HI UR24, URZ, UR4, UR24 ;  /* 0x00000004ff187299 */ /* 0x000fe40008011618 */
[----:B------:R-:W-:Y:S02]  /*13b0*/  @UP2 USHF.R.U32.HI UR5, URZ, UR9, UR10 ;  /* 0x00000009ff052299 */ /* 0x000fe4000801160a */
[----:B------:R-:W-:Y:S01]  /*13c0*/  UMOV UR7, UR23 ;  /* 0x0000001700077c82 */ /* 0x000fe20008000000 */
[----:B------:R-:W-:Y:S01]  /*13d0*/  UMOV UR18, UR19 ;  /* 0x0000001300127c82 */ /* 0x000fe20008000000 */
[----:B------:R-:W-:-:S02]  /*13e0*/  @UP2 USHF.R.U32.HI UR6, URZ, UR9, UR7 ;  /* 0x00000009ff062299 */ /* 0x000fc40008011607 */
[----:B------:R-:W-:Y:S02]  /*13f0*/  USHF.R.U32.HI UR18, URZ, UR13, UR18 ;  /* 0x0000000dff127299 */ /* 0x000fe40008011612 */
[----:B------:R-:W-:Y:S02]  /*1400*/  USEL UR4, UR20, UR24, !UP0 ;  /* 0x0000001814047287 */ /* 0x000fe4000c000000 */
[----:B------:R-:W-:Y:S02]  /*1410*/  UIMAD UR7, UR5, UR21, URZ ;  /* 0x00000015050772a4 */ /* 0x000fe4000f8e02ff */
[----:B------:R-:W-:Y:S02]  /*1420*/  USEL UR5, UR16, UR18, !UP1 ;  /* 0x0000001210057287 */ /* 0x000fe4000c800000 */
[----:B------:R-:W-:Y:S02]  /*1430*/  UIMAD UR12, UR6, UR21, URZ ;  /* 0x00000015060c72a4 */ /* 0x000fe4000f8e02ff */
[----:B------:R-:W-:-:S02]  /*1440*/  UISETP.GE.AND UP0, UPT, UR4, UR7, UPT ;  /* 0x000000070400728c */ /* 0x000fc4000bf06270 */
[----:B------:R-:W-:Y:S02]  /*1450*/  UIMAD.WIDE.U32 UR10, UR4, UR8, URZ ;  /* 0x00000008040a72a5 */ /* 0x000fe4000f8e00ff */
[----:B------:R-:W-:Y:S02]  /*1460*/  UISETP.GE.OR UP0, UPT, UR5, UR12, UP0 ;  /* 0x0000000c0500728c */ /* 0x000fe40008706670 */
[----:B------:R-:W-:Y:S02]  /*1470*/  UIMAD.WIDE.U32 UR12, UR5, UR8, URZ ;  /* 0x00000008050c72a5 */ /* 0x000fe4000f8e00ff */
[----:B------:R-:W-:Y:S01]  /*1480*/  UIADD3 UR10, UPT, UPT, -UR4, URZ, URZ ;  /* 0x000000ff040a7290 */ /* 0x000fe2000fffe1ff */
[----:B------:R-:W-:Y:S01]  /*1490*/  UMOV UR8, UR11 ;  /* 0x0000000b00087c82 */ /* 0x000fe20008000000 */
[----:B------:R-:W-:Y:S02]  /*14a0*/  UIADD3 UR11, UPT, UPT, -UR5, URZ, URZ ;  /* 0x000000ff050b7290 */ /* 0x000fe4000fffe1ff */
[----:B------:R-:W-:-:S03]  /*14b0*/  USHF.R.U32.HI UR8, URZ, UR9, UR8 ;  /* 0x00000009ff087299 */ /* 0x000fc60008011608 */
[----:B------:R-:W-:Y:S01]  /*14c0*/  @!UP0 UMOV UR7, UR13 ;  /* 0x0000000d00078c82 */ /* 0x000fe20008000000 */
[----:B------:R-:W-:Y:S02]  /*14d0*/  UIMAD UR20, UR14, UR10, UR20 ;  /* 0x0000000a0e1472a4 */ /* 0x000fe4000f8e0214 */
[----:B------:R-:W-:Y:S02]  /*14e0*/  USEL UR8, UR4, UR8, !UP2 ;  /* 0x0000000804087287 */ /* 0x000fe4000d000000 */
[----:B------:R-:W-:Y:S02]  /*14f0*/  @!UP0 USHF.R.U32.HI UR7, URZ, UR9, UR7 ;  /* 0x00000009ff078299 */ /* 0x000fe40008011607 */
[----:B------:R-:W-:Y:S02]  /*1500*/  UIADD3 UR9, UPT, UPT, -UR8, URZ, URZ ;  /* 0x000000ff08097290 */ /* 0x000fe4000fffe1ff */
[----:B------:R-:W-:Y:S02]  /*1510*/  @!UP0 USEL UR7, UR5, UR7, !UP2 ;  /* 0x0000000705078287 */ /* 0x000fe4000d000000 */
[----:B------:R-:W-:-:S02]  /*1520*/  UIMAD UR9, UR21, UR9, UR4 ;  /* 0x00000009150972a4 */ /* 0x000fc4000f8e0204 */
[----:B------:R-:W-:Y:S02]  /*1530*/  @!UP0 UIADD3 UR8, UPT, UPT, UR8, -UR7, URZ ;  /* 0x8000000708088290 */ /* 0x000fe4000fffe0ff */
[----:B------:R-:W-:Y:S02]  /*1540*/  @!UP0 UIMAD UR6, UR9, UR6, UR7 ;  /* 0x00000006090682a4 */ /* 0x000fe4000f8e0207 */
[----:B------:R-:W-:Y:S02]  /*1550*/  @!UP0 UIMAD UR4, UR8, UR21, UR5 ;  /* 0x00000015080482a4 */ /* 0x000fe4000f8e0205 */
[----:B------:R-:W-:Y:S02]  /*1560*/  UIMAD UR16, UR26, UR11, UR16 ;  /* 0x0000000b1a1072a4 */ /* 0x000fe4000f8e0210 */
[----:B------:R-:W-:Y:S01]  /*1570*/  UIMAD UR20, UR4, UR14, UR20 ;  /* 0x0000000e041472a4 */ /* 0x000fe2000f8e0214 */
[----:B------:R-:W-:Y:S02]  /*1580*/  @!UP0 UMOV UR5, UR6 ;  /* 0x0000000600058c82 */ /* 0x000fe40008000000 */
[----:B------:R-:W-:-:S12]  /*1590*/  UIMAD UR16, UR5, UR26, UR16 ;  /* 0x0000001a051072a4 */ /* 0x000fd8000f8e0210 */
.L_x_19:
[----:B------:R-:W-:Y:S02]  /*15a0*/  UISETP.NE.AND UP1, UPT, UR27, 0x1, UPT ;  /* 0x000000011b00788c */ /* 0x000fe4000bf25270 */
[----:B------:R-:W-:Y:S02]  /*15b0*/  UISETP.NE.AND UP0, UPT, UR17, 0x2, UPT ;  /* 0x000000021100788c */ /* 0x000fe4000bf05270 */
[----:B------:R-:W-:-:S05]  /*15c0*/  ULOP3.LUT UR28, UR28, 0x800, URZ, 0xc0, !UPT ;  /* 0x000008001c1c7892 */ /* 0x000fca000f8ec0ff */
[----:B------:R-:W-:Y:S07]  /*15d0*/  BRA.U UP1, `(.L_x_20) ;  /* 0x0000000101447547 */ /* 0x000fee000b800000 */
[----:B------:R-:W1:Y:S01]  /*15e0*/  LDCU.128 UR8, c[0x0][0xb10] ;  /* 0x00016200ff0877ac */ /* 0x000e620008000c00 */
[----:B------:R-:W2:Y:S01]  /*15f0*/  LDCU UR12, c[0x0][0xb0c] ;  /* 0x00016180ff0c77ac */ /* 0x000ea20008000800 */
[----:B------:R-:W3:Y:S01]  /*1600*/  LDCU UR13, c[0x0][0xb20] ;  /* 0x00016400ff0d77ac */ /* 0x000ee20008000800 */
[----:B-1----:R-:W-:Y:S02]  /*1610*/  UIMAD.WIDE.U32 UR6, UR16, UR8, URZ ;  /* 0x00000008100672a5 */ /* 0x002fe4000f8e00ff */
[----:B------:R-:W-:Y:S02]  /*1620*/  UIMAD.WIDE.U32 UR4, UR20, UR11, URZ ;  /* 0x0000000b140472a5 */ /* 0x000fe4000f8e00ff */
[----:B--2---:R-:W-:Y:S02]  /*1630*/  UISETP.NE.AND UP2, UPT, UR12, 0x1, UPT ;  /* 0x000000010c00788c */ /* 0x004fe4000bf45270 */
[----:B------:R-:W-:Y:S01]  /*1640*/  UISETP.NE.AND UP1, UPT, UR10, 0x1, UPT ;  /* 0x000000010a00788c */ /* 0x000fe2000bf25270 */
[----:B------:R-:W-:-:S02]  /*1650*/  UMOV UR6, UR7 ;  /* 0x0000000700067c82 */ /* 0x000fc40008000000 */
[----:B------:R-:W-:Y:S01]  /*1660*/  UMOV UR4, UR5 ;  /* 0x0000000500047c82 */ /* 0x000fe20008000000 */
[----:B------:R-:W-:Y:S02]  /*1670*/  USHF.R.U32.HI UR6, URZ, UR9, UR6 ;  /* 0x00000009ff067299 */ /* 0x000fe40008011606 */
[----:B---3--:R-:W-:Y:S02]  /*1680*/  USHF.R.U32.HI UR4, URZ, UR13, UR4 ;  /* 0x0000000dff047299 */ /* 0x008fe40008011604 */
[----:B------:R-:W-:Y:S02]  /*1690*/  USEL UR5, UR16, UR6, !UP2 ;  /* 0x0000000610057287 */ /* 0x000fe4000d000000 */
[----:B------:R-:W-:-:S04]  /*16a0*/  USEL UR4, UR20, UR4, !UP1 ;  /* 0x0000000414047287 */ /* 0x000fc8000c800000 */
[----:B------:R-:W-:Y:S02]  /*16b0*/  UIADD3 UR6, UPT, UPT, UR5, -UR4, URZ ;  /* 0x8000000405067290 */ /* 0x000fe4000fffe0ff */
[----:B------:R-:W-:Y:S02]  /*16c0*/  UIADD3 UR4, UPT, UPT, -UR5, UR4, URZ ;  /* 0x0000000405047290 */ /* 0x000fe4000fffe1ff */
[----:B------:R-:W-:Y:S02]  /*16d0*/  UIMAD UR20, UR6, UR10, UR20 ;  /* 0x0000000a061472a4 */ /* 0x000fe4000f8e0214 */
[----:B------:R-:W-:-:S12]  /*16e0*/  UIMAD UR16, UR4, UR12, UR16 ;  /* 0x0000000c041072a4 */ /* 0x000fd8000f8e0210 */
.L_x_20:
[----:B------:R-:W-:Y:S05]  /*16f0*/  BRA.U !UP5, `(.L_x_21) ;  /* 0x000000010d0c7547 */ /* 0x000fea000b800000 */
[----:B------:R-:W-:Y:S01]  /*1700*/  UCGABAR_WAIT ;  /* 0x0000000000007dc7 */ /* 0x000fe20008000000 */
[----:B------:R-:W-:Y:S01]  /*1710*/  CCTL.IVALL ;  /* 0x00000000ff00798f */ /* 0x000fe20002000000 */
[----:B------:R-:W-:Y:S05]  /*1720*/  BRA `(.L_x_22) ;  /* 0x0000000000047947 */ /* 0x000fea0003800000 */
.L_x_21:
[----:B------:R-:W-:Y:S06]  /*1730*/  BAR.SYNC.DEFER_BLOCKING 0x0 ;  /* 0x0000000000007b1d */ /* 0x000fec0000010000 */
.L_x_22:
[----:B------:R-:W-:Y:S05]  /*1740*/  BRA.U UP0, `(.L_x_23) ;  /* 0x0000001500907547 */ /* 0x000fea000b800000 */
[----:B------:R-:W1:Y:S01]  /*1750*/  LDCU UR6, c[0x0][0x38c] ;  /* 0x00007180ff0677ac */ /* 0x000e620008000800 */
[----:B------:R-:W2:Y:S01]  /*1760*/  S2UR UR8, SR_CgaCtaId ;  /* 0x00000000000879c3 */ /* 0x000ea20000008800 */
[----:B------:R-:W-:Y:S01]  /*1770*/  PLOP3.LUT P1, PT, PT, PT, UP3, 0x80, 0x8 ;  /* 0x000000000008781c */ /* 0x000fe20003f2f038 */
[----:B------:R-:W-:Y:S01]  /*1780*/  IMAD.MOV.U32 R12, RZ, RZ, 0x1 ;  /* 0x00000001ff0c7424 */ /* 0x000fe200078e00ff */
[----:B------:R-:W-:Y:S01]  /*1790*/  UMOV UR7, 0x400 ;  /* 0x0000040000077882 */ /* 0x000fe20000000000 */
[----:B------:R-:W-:Y:S01]  /*17a0*/  UISETP.NE.AND UP1, UPT, UR17, URZ, UPT ;  /* 0x000000ff1100728c */ /* 0x000fe2000bf25270 */
[----:B------:R-:W-:Y:S02]  /*17b0*/  ISETP.EQ.OR P2, PT, R0, RZ, P3 ;  /* 0x000000ff0000720c */ /* 0x000fe40001f42670 */
[----:B------:R-:W-:Y:S02]  /*17c0*/  CS2R R10, SRZ ;  /* 0x00000000000a7805 */ /* 0x000fe4000001ff00 */
[----:B------:R-:W-:Y:S01]  /*17d0*/  PLOP3.LUT P1, PT, P1, PT, PT, 0x8, 0x80 ;  /* 0x000000000080781c */ /* 0x000fe20000f2e170 */
[----:B------:R-:W-:Y:S01]  /*17e0*/  IMAD.MOV.U32 R9, RZ, RZ, RZ ;  /* 0x000000ffff097224 */ /* 0x000fe200078e00ff */
[----:B------:R-:W3:Y:S01]  /*17f0*/  LDCU UR40, c[0x0][0x370] ;  /* 0x00006e00ff2877ac */ /* 0x000ee20008000800 */
[----:B------:R-:W-:Y:S01]  /*1800*/  IMAD.MOV.U32 R8, RZ, RZ, 0x1 ;  /* 0x00000001ff087424 */ /* 0x000fe200078e00ff */
[----:B------:R-:W4:Y:S01]  /*1810*/  LDCU.64 UR26, c[0x0][0x348] ;  /* 0x00006900ff1a77ac */ /* 0x000f220008000a00 */
[----:B-1----:R-:W-:-:S02]  /*1820*/  UIADD3 UR5, UPT, UPT, UR6, 0x3f, URZ ;  /* 0x0000003f06057890 */ /* 0x002fc4000fffe0ff */
[----:B------:R-:W-:Y:S02]  /*1830*/  USHF.R.U32.HI UR45, URZ, 0x6, UR28 ;  /* 0x00000006ff2d7899 */ /* 0x000fe4000801161c */
[----:B------:R-:W-:Y:S02]  /*1840*/  USHF.R.S32.HI UR4, URZ, 0x1f, UR5 ;  /* 0x0000001fff047899 */ /* 0x000fe40008011405 */
[----:B------:R-:W-:Y:S02]  /*1850*/  UIADD3 UR46, UPT, UPT, UR6, 0x7e, URZ ;  /* 0x0000007e062e7890 */ /* 0x000fe4000fffe0ff */
[----:B------:R-:W-:Y:S02]  /*1860*/  ULEA.HI UR4, UR4, UR5, URZ, 0x6 ;  /* 0x0000000504047291 */ /* 0x000fe4000f8f30ff */
[----:B--2---:R-:W-:Y:S02]  /*1870*/  ULEA UR7, UR8, UR7, 0x18 ;  /* 0x0000000708077291 */ /* 0x004fe4000f8ec0ff */
[----:B------:R-:W-:-:S02]  /*1880*/  USHF.R.S32.HI UR43, URZ, 0x6, UR4 ;  /* 0x00000006ff2b7899 */ /* 0x000fc40008011404 */
[----:B------:R-:W-:Y:S02]  /*1890*/  UIADD3 UR4, UPT, UPT, UR6, -0x1, URZ ;  /* 0xffffffff06047890 */ /* 0x000fe4000fffe0ff */
[----:B------:R-:W-:Y:S02]  /*18a0*/  UISETP.LT.U32.AND UP0, UPT, UR43, 0xa, UPT ;  /* 0x0000000a2b00788c */ /* 0x000fe4000bf01070 */
[----:B------:R-:W-:Y:S02]  /*18b0*/  UISETP.GE.U32.AND UP2, UPT, UR4, -0x7f, UPT ;  /* 0xffffff810400788c */ /* 0x000fe4000bf46070 */
[----:B------:R-:W-:Y:S01]  /*18c0*/  USEL UR41, UR43, 0xa, UP0 ;  /* 0x0000000a2b297887 */ /* 0x000fe20008000000 */
[----:B------:R-:W1:Y:S03]  /*18d0*/  LDCU UR39, c[0x0][0x374] ;  /* 0x00006e80ff2777ac */ /* 0x000e660008000800 */
[----:B------:R-:W-:-:S02]  /*18e0*/  UIADD3 UR21, UPT, UPT, UR41, -0x1, URZ ;  /* 0xffffffff29157890 */ /* 0x000fc4000fffe0ff */
[----:B------:R-:W-:-:S03]  /*18f0*/  USEL UR24, UR48, 0x2, UP1 ;  /* 0x0000000230187887 */ /* 0x000fc60008800000 */
[----:B------:R-:W-:Y:S02]  /*1900*/  @UP2 UIADD3 UR21, UPT, UPT, UR41, URZ, URZ ;  /* 0x000000ff29152290 */ /* 0x000fe4000fffe0ff */
[----:B------:R-:W-:Y:S02]  /*1910*/  UIADD3 UR29, UPT, UPT, UR7, 0x6400, UR28 ;  /* 0x00006400071d7890 */ /* 0x000fe4000fffe01c */
[----:B------:R-:W-:Y:S02]  /*1920*/  UIADD3 UR44, UPT, UPT, UR43, -UR41, URZ ;  /* 0x800000292b2c7290 */ /* 0x000fe4000fffe0ff */
[----:B------:R-:W-:Y:S01]  /*1930*/  UIADD3 UR21, UPT, UPT, UR21, 0x1, URZ ;  /* 0x0000000115157890 */ /* 0x000fe2000fffe0ff */
[----:B---34-:R-:W-:-:S11]  /*1940*/  UMOV UR5, URZ ;  /* 0x000000ff00057c82 */ /* 0x018fd60008000000 */
.L_x_43:
[----:B------:R-:W2:Y:S02]  /*1950*/  S2UR UR4, SR_CgaCtaId ;  /* 0x00000000000479c3 */ /* 0x000ea40000008800 */
[----:B--2---:R-:W-:-:S09]  /*1960*/  UISETP.NE.AND UP0, UPT, UR4, URZ, UPT ;  /* 0x000000ff0400728c */ /* 0x004fd2000bf05270 */
[----:B-1----:R-:W-:Y:S05]  /*1970*/  BRA.U UP0, `(.L_x_24) ;  /* 0x0000000100287547 */ /* 0x002fea000b800000 */
[----:B------:R-:W-:Y:S02]  /*1980*/  LEA R0, R9, UR7, 0x3 ;  /* 0x0000000709007c11 */ /* 0x000fe4000f8e18ff */
[----:B------:R-:W-:-:S04]  /*1990*/  SHF.L.U32 R3, R8, 0x1f, RZ ;  /* 0x0000001f08037819 */ /* 0x000fc800000006ff */
[----:B------:R-:W2:Y:S02]  /*19a0*/  SYNCS.PHASECHK.TRANS64.TRYWAIT P0, [R0+URZ+0x160], R3 ;  /* 0x00016003000075a7 */ /* 0x000ea400080011ff */
[----:B--2---:R-:W-:Y:S05]  /*19b0*/  @!P0 BRA `(.L_x_25) ;  /* 0x00000080002c8947 */ /* 0x004fea0003800000 */
.L_x_139:
[----:B------:R3:W-:Y:S01]  /*19c0*/  SYNCS.ARRIVE.TRANS64.A1T0 RZ, [R0+URZ+0x150], RZ ;  /* 0x000150ff00ff79a7 */ /* 0x0007e200081000ff */
[----:B------:R-:W-:-:S05]  /*19d0*/  VIADD R9, R9, 0x1 ;  /* 0x0000000109097836 */ /* 0x000fca0000000000 */
[----:B------:R-:W-:-:S04]  /*19e0*/  ISETP.NE.AND P0, PT, R9, 0x2, PT ;  /* 0x000000020900780c */ /* 0x000fc80003f05270 */
[----:B--2---:R-:W-:Y:S02]  /*19f0*/  SEL R3, RZ, 0x1, P0 ;  /* 0x00000001ff037807 */ /* 0x004fe40000000000 */
[----:B------:R-:W-:Y:S02]  /*1a00*/  SEL R9, R9, RZ, P0 ;  /* 0x000000ff09097207 */ /* 0x000fe40000000000 */
[----:B------:R-:W-:-:S07]  /*1a10*/  LOP3.LUT R8, R8, R3, RZ, 0x3c, !PT ;  /* 0x0000000308087212 */ /* 0x000fce00078e3cff */
.L_x_24:
[----:B------:R-:W-:Y:S01]  /*1a20*/  ULEA UR4, UR5, UR7, 0x3 ;  /* 0x0000000705047291 */ /* 0x000fe2000f8e18ff */
[----:B---3--:R-:W-:Y:S01]  /*1a30*/  SHF.L.U32 R0, R12, 0x1f, RZ ;  /* 0x0000001f0c007819 */ /* 0x008fe200000006ff */
[----:B------:R-:W-:Y:S02]  /*1a40*/  UISETP.GE.U32.AND UP0, UPT, UR46, 0x7f, UPT ;  /* 0x0000007f2e00788c */ /* 0x000fe4000bf06070 */
[----:B------:R-:W-:Y:S02]  /*1a50*/  USHF.L.U32 UR11, UR20, 0x8, URZ ;  /* 0x00000008140b7899 */ /* 0x000fe400080006ff */
[----:B------:R-:W-:Y:S01]  /*1a60*/  ULEA UR35, UR16, UR45, 0x6 ;  /* 0x0000002d10237291 */ /* 0x000fe2000f8e30ff */
[----:B------:R-:W-:Y:S02]  /*1a70*/  UMOV UR13, URZ ;  /* 0x000000ff000d7c82 */ /* 0x000fe40008000000 */
[----:B------:R2:W3:Y:S02]  /*1a80*/  SYNCS.PHASECHK.TRANS64.TRYWAIT P0, [UR4+0x50], R0 ;  /* 0x00005000ff0075a7 */ /* 0x0004e40008001104 */
[----:B------:R-:W-:Y:S07]  /*1a90*/  BRA.U !UP0, `(.L_x_26) ;  /* 0x0000000108bc7547 */ /* 0x000fee000b800000 */
[----:B------:R-:W-:Y:S01]  /*1aa0*/  UMOV UR6, URZ ;  /* 0x000000ff00067c82 */ /* 0x000fe20008000000 */
[----:B------:R-:W-:-:S05]  /*1ab0*/  UMOV UR4, UR5 ;  /* 0x0000000500047c82 */ /* 0x000fca0008000000 */
.L_x_32:
[----:B------:R-:W-:Y:S01]  /*1ac0*/  ULEA UR33, UR4, UR7, 0x3 ;  /* 0x0000000704217291 */ /* 0x000fe2000f8e18ff */
[----:B---3--:R-:W-:Y:S01]  /*1ad0*/  @!P3 MOV R2, 0x5000 ;  /* 0x000050000002b802 */ /* 0x008fe20000000f00 */
[----:B-1-3--:R-:W-:Y:S10]  /*1ae0*/  @P0 BRA `(.L_x_27) ;  /* 0x00000000000c0947 */ /* 0x00aff40003800000 */
[----:B------:R-:W-:-:S04]  /*1af0*/  SHF.L.U32 R3, R12, 0x1f, RZ ;  /* 0x0000001f0c037819 */ /* 0x000fc800000006ff */
[----:B------:R-:W3:Y:S02]  /*1b00*/  SYNCS.PHASECHK.TRANS64.TRYWAIT P0, [UR33+0x50], R3 ;  /* 0x00005003ff0075a7 */ /* 0x000ee40008001121 */
[----:B---3--:R-:W-:Y:S05]  /*1b10*/  @!P0 BRA `(.L_x_28) ;  /* 0x0000007c00e88947 */ /* 0x008fea0003800000 */
.L_x_27:
[----:B------:R3:W-:Y:S01]  /*1b20*/  @!P3 SYNCS.ARRIVE.TRANS64 RZ, [UR33], R2 ;  /* 0x00000002ffffb9a7 */ /* 0x0007e20008000021 */
[----:B------:R-:W-:-:S04]  /*1b30*/  ULOP3.LUT UR5, UR24, 0x2, URZ, 0xfc, !UPT ;  /* 0x0000000218057892 */ /* 0x000fc8000f8efcff */
[----:B------:R-:W-:-:S09]  /*1b40*/  UISETP.NE.AND UP0, UPT, UR5, 0x2, UPT ;  /* 0x000000020500788c */ /* 0x000fd2000bf05270 */
[----:B------:R-:W-:Y:S05]  /*1b50*/  BRA.U UP0, `(.L_x_29) ;  /* 0x0000000100047547 */ /* 0x000fea000b800000 */
[----:B-1----:R-:W-:Y:S05]  /*1b60*/  BPT.TRAP 0x1 ;  /* 0x000000040000795c */ /* 0x002fea0000300000 */
.L_x_29:
[----:B------:R-:W-:Y:S04]  /*1b70*/  BSSY.RECONVERGENT B0, `(.L_x_30) ;  /* 0x0000003000007945 */ /* 0x000fe80003800200 */
[----:B------:R-:W-:Y:S05]  /*1b80*/  @P2 BRA `(.L_x_31) ;  /* 0x0000000000042947 */ /* 0x000fea0003800000 */
[----:B-1----:R-:W-:Y:S05]  /*1b90*/  BPT.TRAP 0x1 ;  /* 0x000000040000795c */ /* 0x002fea0000300000 */
.L_x_31:
[----:B-1----:R-:W-:Y:S05]  /*1ba0*/  BSYNC.RECONVERGENT B0 ;  /* 0x0000000000007941 */ /* 0x002fea0003800200 */
.L_x_30:
[----:B------:R-:W-:Y:S02]  /*1bb0*/  UIADD3 UR5, UPT, UPT, UR4, 0x1, URZ ;  /* 0x0000000104057890 */ /* 0x000fe4000fffe0ff */
[----:B------:R-:W-:Y:S02]  /*1bc0*/  ULEA UR32, UR4, UR28, 0xc ;  /* 0x0000001c04207291 */ /* 0x000fe4000f8e60ff */
[----:B------:R-:W-:Y:S02]  /*1bd0*/  UISETP.NE.AND UP0, UPT, UR5, 0xa, UPT ;  /* 0x0000000a0500788c */ /* 0x000fe4000bf05270 */
[----:B------:R-:W-:Y:S02]  /*1be0*/  UIADD3 UR16, UP1, UPT, UR26, 0x80, URZ ;  /* 0x000000801a107890 */ /* 0x000fe4000ff3e0ff */
[----:B------:R-:W-:Y:S02]  /*1bf0*/  USEL UR9, URZ, 0x1, UP0 ;  /* 0x00000001ff097887 */ /* 0x000fe40008000000 */
[----:B------:R-:W-:-:S02]  /*1c00*/  USEL UR5, UR5, URZ, UP0 ;  /* 0x000000ff05057287 */ /* 0x000fc40008000000 */
[----:B------:R-:W-:Y:S02]  /*1c10*/  UIADD3 UR14, UP0, UPT, UR26, 0x180, URZ ;  /* 0x000001801a0e7890 */ /* 0x000fe4000ff1e0ff */
[----:B------:R-:W-:Y:S01]  /*1c20*/  ULEA UR8, UR5, UR7, 0x3 ;  /* 0x0000000705087291 */ /* 0x000fe2000f8e18ff */
[----:B------:R-:W-:Y:S01]  /*1c30*/  LOP3.LUT R12, R12, UR9, RZ, 0x3c, !PT ;  /* 0x000000090c0c7c12 */ /* 0x000fe2000f8e3cff */
[----:B------:R-:W-:Y:S02]  /*1c40*/  USHF.L.U32 UR34, UR6, 0x6, URZ ;  /* 0x0000000606227899 */ /* 0x000fe400080006ff */
[----:B------:R-:W-:Y:S01]  /*1c50*/  UIADD3.X UR17, UPT, UPT, URZ, UR27, URZ, UP1, !UPT ;  /* 0x0000001bff117290 */ /* 0x000fe20008ffe4ff */
[----:B--2---:R-:W-:Y:S01]  /*1c60*/  SHF.L.U32 R0, R12, 0x1f, RZ ;  /* 0x0000001f0c007819 */ /* 0x004fe200000006ff */
[----:B------:R-:W-:Y:S02]  /*1c70*/  UIADD3 UR32, UPT, UPT, UR7, 0x6400, UR32 ;  /* 0x0000640007207890 */ /* 0x000fe4000fffe020 */
[----:B------:R-:W-:Y:S01]  /*1c80*/  UIADD3.X UR15, UPT, UPT, URZ, UR27, URZ, UP0, !UPT ;  /* 0x0000001bff0f7290 */ /* 0x000fe200087fe4ff */
[----:B------:R4:W1:Y:S01]  /*1c90*/  SYNCS.PHASECHK.TRANS64.TRYWAIT P0, [UR8+0x50], R0 ;  /* 0x00005000ff0075a7 */ /* 0x0008620008001108 */
[----:B------:R-:W-:Y:S01]  /*1ca0*/  ULEA UR8, UR4, UR7, 0xe ;  /* 0x0000000704087291 */ /* 0x000fe2000f8e70ff */
[----:B------:R-:W-:Y:S01]  /*1cb0*/  UMOV UR13, 0x30000 ;  /* 0x00030000000d7882 */ /* 0x000fe20000000000 */
[----:B------:R-:W-:-:S02]  /*1cc0*/  UMOV UR18, 0x0 ;  /* 0x0000000000127882 */ /* 0x000fc40000000000 */
[----:B------:R-:W-:Y:S01]  /*1cd0*/  UIADD3 UR8, UPT, UPT, UR8, 0x10400, URZ ;  /* 0x0001040008087890 */ /* 0x000fe2000fffe0ff */
[----:B------:R-:W-:Y:S01]  /*1ce0*/  UMOV UR19, 0x10000000 ;  /* 0x1000000000137882 */ /* 0x000fe20000000000 */
[----:B------:R-:W-:Y:S01]  /*1cf0*/  UMOV UR12, UR36 ;  /* 0x00000024000c7c82 */ /* 0x000fe20008000000 */
[----:B------:R-:W-:Y:S01]  /*1d00*/  UMOV UR9, UR33 ;  /* 0x0000002100097c82 */ /* 0x000fe20008000000 */
[----:B------:R-:W-:Y:S01]  /*1d10*/  UMOV UR10, UR34 ;  /* 0x00000022000a7c82 */ /* 0x000fe20008000000 */
[----:B------:R2:W-:Y:S01]  /*1d20*/  UTMALDG.3D.MULTICAST [UR32], [UR16], UR13, desc[UR18] ;  /* 0x00001220100073b4 */ /* 0x0005e2000801180d */
[----:B------:R-:W-:Y:S01]  /*1d30*/  UIADD3 UR6, UPT, UPT, UR6, 0x1, URZ ;  /* 0x0000000106067890 */ /* 0x000fe2000fffe0ff */
[----:B------:R-:W-:-:S03]  /*1d40*/  UMOV UR4, UR5 ;  /* 0x0000000500047c82 */ /* 0x000fc60008000000 */
[----:B------:R-:W-:Y:S01]  /*1d50*/  UISETP.NE.AND UP0, UPT, UR6, UR21, UPT ;  /* 0x000000150600728c */ /* 0x000fe2000bf05270 */
[----:B------:R4:W-:Y:S01]  /*1d60*/  UTMALDG.3D [UR8], [UR14], desc[UR18] ;  /* 0x000012080e0075b4 */ /* 0x0009e20008011000 */
[----:B--2---:R-:W-:-:S07]  /*1d70*/  UMOV UR13, UR21 ;  /* 0x00000015000d7c82 */ /* 0x004fce0008000000 */
[----:B----4-:R-:W-:Y:S05]  /*1d80*/  BRA.U UP0, `(.L_x_32) ;  /* 0xfffffffd004c7547 */ /* 0x010fea000b83ffff */
.L_x_26:
[----:B------:R-:W-:Y:S01]  /*1d90*/  ULEA UR4, UR5, UR7, 0x3 ;  /* 0x0000000705047291 */ /* 0x000fe2000f8e18ff */
[----:B--2---:R-:W-:Y:S01]  /*1da0*/  SHF.L.U32 R0, R12, 0x1f, RZ ;  /* 0x0000001f0c007819 */ /* 0x004fe200000006ff */
[----:B------:R-:W-:Y:S01]  /*1db0*/  @!P1 SYNCS.ARRIVE.TRANS64.A1T0 RZ, [UR7+0xe8], RZ ;  /* 0x0000e8ffffff99a7 */ /* 0x000fe20008100007 */
[----:B------:R-:W-:-:S06]  /*1dc0*/  UISETP.GT.AND UP0, UPT, UR43, UR41, UPT ;  /* 0x000000292b00728c */ /* 0x000fcc000bf04270 */
[----:B-1-3--:R1:W2:Y:S03]  /*1dd0*/  SYNCS.PHASECHK.TRANS64.TRYWAIT P0, [UR4+0x50], R0 ;  /* 0x00005000ff0075a7 */ /* 0x00a2a60008001104 */
[----:B------:R-:W-:Y:S05]  /*1de0*/  BRA.U !UP0, `(.L_x_33) ;  /* 0x0000000108bc7547 */ /* 0x000fea000b800000 */
[----:B------:R-:W-:Y:S01]  /*1df0*/  UIADD3 UR25, UPT, UPT, UR44, UR13, URZ ;  /* 0x0000000d2c197290 */ /* 0x000fe2000fffe0ff */
[----:B------:R-:W-:-:S11]  /*1e00*/  UMOV UR4, UR5 ;  /* 0x0000000500047c82 */ /* 0x000fd60008000000 */
.L_x_39:
[----:B------:R-:W-:Y:S01]  /*1e10*/  ULEA UR17, UR4, UR7, 0x3 ;  /* 0x0000000704117291 */ /* 0x000fe2000f8e18ff */
[----:B--2---:R-:W-:Y:S01]  /*1e20*/  @!P3 MOV R2, 0x5000 ;  /* 0x000050000002b802 */ /* 0x004fe20000000f00 */
[----:B--2-4-:R-:W-:Y:S10]  /*1e30*/  @P0 BRA `(.L_x_34) ;  /* 0x00000000000c0947 */ /* 0x014ff40003800000 */
[----:B------:R-:W-:-:S04]  /*1e40*/  SHF.L.U32 R3, R12, 0x1f, RZ ;  /* 0x0000001f0c037819 */ /* 0x000fc800000006ff */
[----:B------:R-:W2:Y:S02]  /*1e50*/  SYNCS.PHASECHK.TRANS64.TRYWAIT P0, [UR17+0x50], R3 ;  /* 0x00005003ff0075a7 */ /* 0x000ea40008001111 */
[----:B--2---:R-:W-:Y:S05]  /*1e60*/  @!P0 BRA `(.L_x_35) ;  /* 0x0000007c002c8947 */ /* 0x004fea0003800000 */
.L_x_34:
[----:B------:R2:W-:Y:S01]  /*1e70*/  @!P3 SYNCS.ARRIVE.TRANS64 RZ, [UR17], R2 ;  /* 0x00000002ffffb9a7 */ /* 0x0005e20008000011 */
[----:B------:R-:W-:-:S04]  /*1e80*/  ULOP3.LUT UR5, UR24, 0x2, URZ, 0xfc, !UPT ;  /* 0x0000000218057892 */ /* 0x000fc8000f8efcff */
[----:B------:R-:W-:-:S09]  /*1e90*/  UISETP.NE.AND UP0, UPT, UR5, 0x2, UPT ;  /* 0x000000020500788c */ /* 0x000fd2000bf05270 */
[----:B------:R-:W-:Y:S05]  /*1ea0*/  BRA.U UP0, `(.L_x_36) ;  /* 0x0000000100047547 */ /* 0x000fea000b800000 */
[----:B------:R-:W-:Y:S05]  /*1eb0*/  BPT.TRAP 0x1 ;  /* 0x000000040000795c */ /* 0x000fea0000300000 */
.L_x_36:
[----:B------:R-:W-:Y:S04]  /*1ec0*/  BSSY.RECONVERGENT B0, `(.L_x_37) ;  /* 0x0000003000007945 */ /* 0x000fe80003800200 */
[----:B------:R-:W-:Y:S05]  /*1ed0*/  @P2 BRA `(.L_x_38) ;  /* 0x0000000000042947 */ /* 0x000fea0003800000 */
[----:B------:R-:W-:Y:S05]  /*1ee0*/  BPT.TRAP 0x1 ;  /* 0x000000040000795c */ /* 0x000fea0000300000 */
.L_x_38:
[----:B------:R-:W-:Y:S05]  /*1ef0*/  BSYNC.RECONVERGENT B0 ;  /* 0x0000000000007941 */ /* 0x000fea0003800200 */
.L_x_37:
[----:B------:R-:W-:Y:S02]  /*1f00*/  UIADD3 UR5, UPT, UPT, UR4, 0x1, URZ ;  /* 0x0000000104057890 */ /* 0x000fe4000fffe0ff */
[----:B------:R-:W-:Y:S02]  /*1f10*/  UIADD3 UR14, UP1, UPT, UR26, 0x80, URZ ;  /* 0x000000801a0e7890 */ /* 0x000fe4000ff3e0ff */
[----:B------:R-:W-:Y:S02]  /*1f20*/  UISETP.NE.AND UP0, UPT, UR5, 0xa, UPT ;  /* 0x0000000a0500788c */ /* 0x000fe4000bf05270 */
[----:B------:R-:W-:Y:S02]  /*1f30*/  USHF.L.U32 UR18, UR13, 0x6, URZ ;  /* 0x000000060d127899 */ /* 0x000fe400080006ff */
[----:B------:R-:W-:Y:S02]  /*1f40*/  USEL UR8, URZ, 0x1, UP0 ;  /* 0x00000001ff087887 */ /* 0x000fe40008000000 */
[----:B------:R-:W-:-:S02]  /*1f50*/  USEL UR5, UR5, URZ, UP0 ;  /* 0x000000ff05057287 */ /* 0x000fc40008000000 */
[----:B------:R-:W-:Y:S02]  /*1f60*/  UIADD3 UR22, UP0, UPT, UR26, 0x180, URZ ;  /* 0x000001801a167890 */ /* 0x000fe4000ff1e0ff */
[----:B------:R-:W-:Y:S01]  /*1f70*/  LOP3.LUT R12, R12, UR8, RZ, 0x3c, !PT ;  /* 0x000000080c0c7c12 */ /* 0x000fe2000f8e3cff */
[----:B------:R-:W-:Y:S02]  /*1f80*/  ULEA UR6, UR5, UR7, 0x3 ;  /* 0x0000000705067291 */ /* 0x000fe4000f8e18ff */
[----:B------:R-:W-:Y:S01]  /*1f90*/  ULEA UR8, UR4, UR7, 0xe ;  /* 0x0000000704087291 */ /* 0x000fe2000f8e70ff */
[----:B-1----:R-:W-:Y:S01]  /*1fa0*/  SHF.L.U32 R0, R12, 0x1f, RZ ;  /* 0x0000001f0c007819 */ /* 0x002fe200000006ff */
[----:B------:R-:W-:Y:S02]  /*1fb0*/  ULEA UR16, UR4, UR29, 0xc ;  /* 0x0000001d04107291 */ /* 0x000fe4000f8e60ff */
[----:B------:R-:W-:Y:S02]  /*1fc0*/  UIADD3.X UR15, UPT, UPT, URZ, UR27, URZ, UP1, !UPT ;  /* 0x0000001bff0f7290 */ /* 0x000fe40008ffe4ff */
[----:B------:R-:W-:Y:S01]  /*1fd0*/  UIADD3 UR8, UPT, UPT, UR8, 0x10400, URZ ;  /* 0x0001040008087890 */ /* 0x000fe2000fffe0ff */
[----:B------:R3:W4:Y:S01]  /*1fe0*/  SYNCS.PHASECHK.TRANS64.TRYWAIT P0, [UR6+0x50], R0 ;  /* 0x00005000ff0075a7 */ /* 0x0007220008001106 */
[----:B------:R-:W-:Y:S01]  /*1ff0*/  UIADD3.X UR23, UPT, UPT, URZ, UR27, URZ, UP0, !UPT ;  /* 0x0000001bff177290 */ /* 0x000fe200087fe4ff */
[----:B------:R-:W-:Y:S01]  /*2000*/  UMOV UR6, 0x30000 ;  /* 0x0003000000067882 */ /* 0x000fe20000000000 */
[----:B------:R-:W-:Y:S01]  /*2010*/  UMOV UR30, 0x0 ;  /* 0x00000000001e7882 */ /* 0x000fe20000000000 */
[----:B------:R-:W-:Y:S01]  /*2020*/  UMOV UR31, 0x10000000 ;  /* 0x10000000001f7882 */ /* 0x000fe20000000000 */
[----:B------:R-:W-:Y:S01]  /*2030*/  UMOV UR19, UR35 ;  /* 0x0000002300137c82 */ /* 0x000fe20008000000 */
[----:B------:R-:W-:Y:S01]  /*2040*/  UMOV UR20, UR36 ;  /* 0x0000002400147c82 */ /* 0x000fe20008000000 */
[----:B------:R-:W-:Y:S01]  /*2050*/  UMOV UR12, UR36 ;  /* 0x00000024000c7c82 */ /* 0x000fe20008000000 */
[----:B------:R-:W-:Y:S01]  /*2060*/  UMOV UR9, UR17 ;  /* 0x0000001100097c82 */ /* 0x000fe20008000000 */
[----:B------:R-:W-:Y:S01]  /*2070*/  UMOV UR10, UR18 ;  /* 0x00000012000a7c82 */ /* 0x000fe20008000000 */
[----:B------:R3:W-:Y:S01]  /*2080*/  UTMALDG.3D.MULTICAST [UR16], [UR14], UR6, desc[UR30] ;  /* 0x00001e100e0073b4 */ /* 0x0007e20008011806 */
[----:B------:R-:W-:Y:S01]  /*2090*/  UIADD3 UR13, UPT, UPT, UR13, 0x1, URZ ;  /* 0x000000010d0d7890 */ /* 0x000fe2000fffe0ff */
[----:B------:R-:W-:-:S03]  /*20a0*/  UMOV UR4, UR5 ;  /* 0x0000000500047c82 */ /* 0x000fc60008000000 */
[----:B------:R-:W-:Y:S01]  /*20b0*/  UISETP.NE.AND UP0, UPT, UR13, UR25, UPT ;  /* 0x000000190d00728c */ /* 0x000fe2000bf05270 */
[----:B------:R3:W-:Y:S08]  /*20c0*/  UTMALDG.3D [UR8], [UR22], desc[UR30] ;  /* 0x00001e08160075b4 */ /* 0x0007f00008011000 */
[----:B---3--:R-:W-:Y:S05]  /*20d0*/  BRA.U UP0, `(.L_x_39) ;  /* 0xfffffffd004c7547 */ /* 0x008fea000b83ffff */
.L_x_33:
[C---:B------:R-:W-:Y:S01]  /*20e0*/  LEA R3, R11.reuse, UR7, 0x3 ;  /* 0x000000070b037c11 */ /* 0x040fe2000f8e18ff */
[----:B------:R-:W-:Y:S01]  /*20f0*/  NOP ;  /* 0x0000000000007918 */ /* 0x000fe20000000000 */
[----:B-1----:R-:W-:Y:S02]  /*2100*/  SHF.L.U32 R0, R10, 0x1f, RZ ;  /* 0x0000001f0a007819 */ /* 0x002fe400000006ff */
[----:B------:R-:W-:Y:S02]  /*2110*/  LEA R5, R11, UR7, 0x4 ;  /* 0x000000070b057c11 */ /* 0x000fe4000f8e20ff */
[----:B--2-4-:R-:W1:Y:S02]  /*2120*/  SYNCS.PHASECHK.TRANS64.TRYWAIT P0, [R3+URZ+0xf0], R0 ;  /* 0x0000f000030075a7 */ /* 0x014e6400080011ff */
[----:B-1----:R-:W-:Y:S05]  /*2130*/  @!P0 BRA `(.L_x_40) ;  /* 0x0000007800908947 */ /* 0x002fea0003800000 */
.L_x_142:
[----:B------:R-:W2:Y:S01]  /*2140*/  LDS.128 R4, [R5+0x180] ;  /* 0x0001800005047984 */ /* 0x000ea20000000c00 */
[----:B------:R-:W-:Y:S01]  /*2150*/  UISETP.GE.AND UP0, UPT, UR42, 0x1, UPT ;  /* 0x000000012a00788c */ /* 0x000fe2000bf06270 */
[----:B------:R-:W-:Y:S01]  /*2160*/  @!PT LDS RZ, [RZ] ;  /* 0x00000000fffff984 */ /* 0x000fe20000000800 */
[----:B------:R-:W-:Y:S01]  /*2170*/  @!PT LDS RZ, [RZ] ;  /* 0x00000000fffff984 */ /* 0x000fe20000000800 */
[----:B------:R-:W-:Y:S01]  /*2180*/  @!PT LDS RZ, [RZ] ;  /* 0x00000000fffff984 */ /* 0x000fe20000000800 */
[----:B------:R-:W-:Y:S01]  /*2190*/  @!PT LDS RZ, [RZ] ;  /* 0x00000000fffff984 */ /* 0x000fe20000000800 */
[----:B------:R3:W-:Y:S06]  /*21a0*/  MEMBAR.ALL.CTA ;  /* 0x0000000000007992 */ /* 0x0007ec0000008000 */
[----:B---3--:R-:W3:Y:S01]  /*21b0*/  FENCE.VIEW.ASYNC.S ;  /* 0x00000000000073c6 */ /* 0x008ee20000000000 */
[----:B--2---:R-:W-:-:S13]  /*21c0*/  LOP3.LUT P0, RZ, R6, 0x1, RZ, 0xc0, !PT ;  /* 0x0000000106ff7812 */ /* 0x004fda000780c0ff */
[----:B---3--:R-:W-:Y:S01]  /*21d0*/  VOTEU.ANY UP1, P0 ;  /* 0x0000000000ff7886 */ /* 0x008fe20000020100 */
[----:B------:R-:W-:-:S13]  /*21e0*/  PLOP3.LUT P0, PT, PT, PT, UP1, 0x80, 0x8 ;  /* 0x000000000008781c */ /* 0x000fda0003f0f018 */
[----:B-1----:R-:W-:Y:S02]  /*21f0*/  @P0 LOP3.LUT R0, R5, 0xffff, RZ, 0xc0, !PT ;  /* 0x0000ffff05000812 */ /* 0x002fe400078ec0ff */
[----:B------:R-:W-:Y:S02]  /*2200*/  @P0 MOV R2, R4 ;  /* 0x0000000400020202 */ /* 0x000fe40000000f00 */
[----:B------:R-:W-:Y:S01]  /*2210*/  @P0 R2UR UR6, R0 ;  /* 0x00000000000602ca */ /* 0x000fe200000e0000 */
[----:B------:R-:W-:Y:S01]  /*2220*/  VIADD R0, R3, 0x100 ;  /* 0x0000010003007836 */ /* 0x000fe20000000000 */
[----:B------:R-:W-:Y:S02]  /*2230*/  @P0 SHF.R.U32.HI R4, RZ, 0x10, R5 ;  /* 0x00000010ff040819 */ /* 0x000fe40000011605 */
[----:B------:R-:W-:Y:S02]  /*2240*/  @P0 R2UR UR8, R2 ;  /* 0x00000000020802ca */ /* 0x000fe400000e0000 */
[----:B------:R-:W-:-:S02]  /*2250*/  PRMT R0, RZ, 0x654, R0 ;  /* 0x00000654ff007816 */ /* 0x000fc40000000000 */
[----:B------:R-:W-:Y:S02]  /*2260*/  @P0 R2UR UR4, R4 ;  /* 0x00000000040402ca */ /* 0x000fe400000e0000 */
[----:B------:R1:W-:Y:S03]  /*2270*/  SYNCS.ARRIVE.TRANS64.RED.A1T0 RZ, [R0+URZ], RZ ;  /* 0x000000ff00ff79a7 */ /* 0x0003e600081004ff */
[----:B------:R-:W-:-:S04]  /*2280*/  @UP1 UMOV UR37, UR6 ;  /* 0x0000000600251c82 */ /* 0x000fc80008000000 */
[----:B------:R-:W-:-:S04]  /*2290*/  @UP1 UMOV UR38, UR8 ;  /* 0x0000000800261c82 */ /* 0x000fc80008000000 */
[----:B------:R-:W-:Y:S01]  /*22a0*/  @UP1 UMOV UR36, UR4 ;  /* 0x0000000400241c82 */ /* 0x000fe20008000000 */
[----:B------:R-:W-:Y:S05]  /*22b0*/  BRA.U !UP0, `(.L_x_41) ;  /* 0x0000000108d47547 */ /* 0x000fea000b800000 */
[----:B------:R-:W2:Y:S01]  /*22c0*/  LDCU.128 UR12, c[0x0][0xb10] ;  /* 0x00016200ff0c77ac */ /* 0x000ea20008000c00 */
[----:B------:R-:W3:Y:S01]  /*22d0*/  LDCU UR25, c[0x0][0xb20] ;  /* 0x00016400ff1977ac */ /* 0x000ee20008000800 */
[----:B------:R-:W4:Y:S01]  /*22e0*/  LDCU UR20, c[0x0][0xb0c] ;  /* 0x00016180ff1477ac */ /* 0x000f220008000800 */
[----:B------:R-:W1:Y:S01]  /*22f0*/  LDCU.64 UR10, c[0x0][0xb28] ;  /* 0x00016500ff0a77ac */ /* 0x000e620008000a00 */
[----:B------:R-:W-:Y:S02]  /*2300*/  UISETP.NE.AND UP3, UPT, UR42, 0x1, UPT ;  /* 0x000000012a00788c */ /* 0x000fe4000bf65270 */
[----:B--2---:R-:W-:Y:S02]  /*2310*/  UIMAD.WIDE.U32 UR16, UR39, UR15, URZ ;  /* 0x0000000f271072a5 */ /* 0x004fe4000f8e00ff */
[----:B------:R-:W-:Y:S02]  /*2320*/  UIMAD.WIDE.U32 UR8, UR40, UR12, URZ ;  /* 0x0000000c280872a5 */ /* 0x000fe4000f8e00ff */
[----:B------:R-:W-:-:S02]  /*2330*/  UISETP.NE.AND UP0, UPT, UR14, 0x1, UPT ;  /* 0x000000010e00788c */ /* 0x000fc4000bf05270 */
[----:B------:R-:W-:Y:S01]  /*2340*/  UIMAD.WIDE.U32 UR22, UR37, UR15, URZ ;  /* 0x0000000f251672a5 */ /* 0x000fe2000f8e00ff */
[----:B------:R-:W-:Y:S02]  /*2350*/  UMOV UR16, UR17 ;  /* 0x0000001100107c82 */ /* 0x000fe40008000000 */
[----:B------:R-:W-:Y:S01]  /*2360*/  UMOV UR8, UR9 ;  /* 0x0000000900087c82 */ /* 0x000fe20008000000 */
[----:B---3--:R-:W-:Y:S02]  /*2370*/  USHF.R.U32.HI UR16, URZ, UR25, UR16 ;  /* 0x00000019ff107299 */ /* 0x008fe40008011610 */
[----:B----4-:R-:W-:Y:S02]  /*2380*/  UISETP.NE.AND UP2, UPT, UR20, 0x1, UPT ;  /* 0x000000011400788c */ /* 0x010fe4000bf45270 */
[----:B------:R-:W-:Y:S02]  /*2390*/  USHF.R.U32.HI UR8, URZ, UR13, UR8 ;  /* 0x0000000dff087299 */ /* 0x000fe40008011608 */
[----:B------:R-:W-:-:S02]  /*23a0*/  USEL UR6, UR39, UR16, !UP0 ;  /* 0x0000001027067287 */ /* 0x000fc4000c000000 */
[----:B------:R-:W-:Y:S02]  /*23b0*/  USEL UR8, UR40, UR8, !UP2 ;  /* 0x0000000828087287 */ /* 0x000fe4000d000000 */
[----:B-1----:R-:W-:Y:S01]  /*23c0*/  UIMAD.WIDE.U32 UR16, UR6, UR10, URZ ;  /* 0x0000000a061072a5 */ /* 0x002fe2000f8e00ff */
[----:B------:R-:W-:Y:S01]  /*23d0*/  UMOV UR4, UR23 ;  /* 0x0000001700047c82 */ /* 0x000fe20008000000 */
[----:B------:R-:W-:Y:S02]  /*23e0*/  UIMAD.WIDE.U32 UR18, UR38, UR12, URZ ;  /* 0x0000000c261272a5 */ /* 0x000fe4000f8e00ff */
[----:B------:R-:W-:-:S03]  /*23f0*/  UIMAD.WIDE.U32 UR22, UR8, UR10, URZ ;  /* 0x0000000a081672a5 */ /* 0x000fc6000f8e00ff */
[----:B------:R-:W-:Y:S01]  /*2400*/  UMOV UR16, UR17 ;  /* 0x0000001100107c82 */ /* 0x000fe20008000000 */
[----:B------:R-:W-:Y:S02]  /*2410*/  USHF.R.U32.HI UR4, URZ, UR25, UR4 ;  /* 0x00000019ff047299 */ /* 0x000fe40008011604 */
[----:B------:R-:W-:Y:S01]  /*2420*/  @UP3 USHF.R.U32.HI UR6, URZ, UR11, UR16 ;  /* 0x0000000bff063299 */ /* 0x000fe20008011610 */
[----:B------:R-:W-:Y:S01]  /*2430*/  UMOV UR18, UR19 ;  /* 0x0000001300127c82 */ /* 0x000fe20008000000 */
[----:B------:R-:W-:Y:S01]  /*2440*/  UMOV UR22, UR23 ;  /* 0x0000001700167c82 */ /* 0x000fe20008000000 */
[----:B------:R-:W-:Y:S02]  /*2450*/  USHF.R.U32.HI UR13, URZ, UR13, UR18 ;  /* 0x0000000dff0d7299 */ /* 0x000fe40008011612 */
[----:B------:R-:W-:Y:S02]  /*2460*/  USEL UR4, UR37, UR4, !UP0 ;  /* 0x0000000425047287 */ /* 0x000fe4000c000000 */
[----:B------:R-:W-:-:S02]  /*2470*/  @UP3 USHF.R.U32.HI UR8, URZ, UR11, UR22 ;  /* 0x0000000bff083299 */ /* 0x000fc40008011616 */
[----:B------:R-:W-:Y:S02]  /*2480*/  UIMAD UR9, UR42, UR6, URZ ;  /* 0x000000062a0972a4 */ /* 0x000fe4000f8e02ff */
[----:B------:R-:W-:Y:S02]  /*2490*/  USEL UR6, UR38, UR13, !UP2 ;  /* 0x0000000d26067287 */ /* 0x000fe4000d000000 */
[----:B------:R-:W-:Y:S02]  /*24a0*/  UIMAD UR12, UR42, UR8, URZ ;  /* 0x000000082a0c72a4 */ /* 0x000fe4000f8e02ff */
[----:B------:R-:W-:Y:S02]  /*24b0*/  UISETP.GE.AND UP0, UPT, UR4, UR9, UPT ;  /* 0x000000090400728c */ /* 0x000fe4000bf06270 */
[----:B------:R-:W-:Y:S02]  /*24c0*/  UIMAD.WIDE.U32 UR16, UR4, UR10, URZ ;  /* 0x0000000a041072a5 */ /* 0x000fe4000f8e00ff */
[----:B------:R-:W-:-:S02]  /*24d0*/  UISETP.GE.OR UP0, UPT, UR6, UR12, UP0 ;  /* 0x0000000c0600728c */ /* 0x000fc40008706670 */
        /* <DEDUP_REMOVED lines=19> */
.L_x_41:
[----:B------:R-:W2:Y:S02]  /*2610*/  LDCU UR4, c[0x0][0xb30] ;  /* 0x00016600ff0477ac */ /* 0x000ea40008000800 */
[----:B--2---:R-:W-:-:S09]  /*2620*/  UISETP.NE.AND UP0, UPT, UR4, 0x1, UPT ;  /* 0x000000010400788c */ /* 0x004fd2000bf05270 */
[----:B------:R-:W-:Y:S05]  /*2630*/  BRA.U UP0, `(.L_x_42) ;  /* 0x0000000100447547 */ /* 0x000fea000b800000 */
[----:B------:R-:W2:Y:S01]  /*2640*/  LDCU.128 UR12, c[0x0][0xb10] ;  /* 0x00016200ff0c77ac */ /* 0x000ea20008000c00 */
[----:B------:R-:W3:Y:S01]  /*2650*/  LDCU UR16, c[0x0][0xb0c] ;  /* 0x00016180ff1077ac */ /* 0x000ee20008000800 */
[----:B------:R-:W4:Y:S01]  /*2660*/  LDCU UR17, c[0x0][0xb20] ;  /* 0x00016400ff1177ac */ /* 0x000f220008000800 */
[----:B--2---:R-:W-:Y:S02]  /*2670*/  UIMAD.WIDE.U32 UR10, UR38, UR12, URZ ;  /* 0x0000000c260a72a5 */ /* 0x004fe4000f8e00ff */
[----:B------:R-:W-:Y:S02]  /*2680*/  UIMAD.WIDE.U32 UR8, UR37, UR15, URZ ;  /* 0x0000000f250872a5 */ /* 0x000fe4000f8e00ff */
[----:B---3--:R-:W-:Y:S02]  /*2690*/  UISETP.NE.AND UP2, UPT, UR16, 0x1, UPT ;  /* 0x000000011000788c */ /* 0x008fe4000bf45270 */
[----:B------:R-:W-:Y:S01]  /*26a0*/  UISETP.NE.AND UP0, UPT, UR14, 0x1, UPT ;  /* 0x000000010e00788c */ /* 0x000fe2000bf05270 */
[----:B------:R-:W-:-:S02]  /*26b0*/  UMOV UR6, UR11 ;  /* 0x0000000b00067c82 */ /* 0x000fc40008000000 */
[----:B------:R-:W-:Y:S01]  /*26c0*/  UMOV UR4, UR9 ;  /* 0x0000000900047c82 */ /* 0x000fe20008000000 */
[----:B------:R-:W-:Y:S02]  /*26d0*/  USHF.R.U32.HI UR6, URZ, UR13, UR6 ;  /* 0x0000000dff067299 */ /* 0x000fe40008011606 */
[----:B----4-:R-:W-:Y:S02]  /*26e0*/  USHF.R.U32.HI UR4, URZ, UR17, UR4 ;  /* 0x00000011ff047299 */ /* 0x010fe40008011604 */
[----:B------:R-:W-:Y:S02]  /*26f0*/  USEL UR6, UR38, UR6, !UP2 ;  /* 0x0000000626067287 */ /* 0x000fe4000d000000 */
[----:B------:R-:W-:-:S04]  /*2700*/  USEL UR4, UR37, UR4, !UP0 ;  /* 0x0000000425047287 */ /* 0x000fc8000c000000 */
[----:B------:R-:W-:Y:S02]  /*2710*/  UIADD3 UR8, UPT, UPT, UR6, -UR4, URZ ;  /* 0x8000000406087290 */ /* 0x000fe4000fffe0ff */
[----:B------:R-:W-:Y:S02]  /*2720*/  UIADD3 UR4, UPT, UPT, -UR6, UR4, URZ ;  /* 0x0000000406047290 */ /* 0x000fe4000fffe1ff */
[----:B------:R-:W-:Y:S02]  /*2730*/  UIMAD UR37, UR8, UR14, UR37 ;  /* 0x0000000e082572a4 */ /* 0x000fe4000f8e0225 */
[----:B------:R-:W-:-:S12]  /*2740*/  UIMAD UR38, UR4, UR16, UR38 ;  /* 0x00000010042672a4 */ /* 0x000fd8000f8e0226 */
.L_x_42:
[----:B------:R-:W-:Y:S01]  /*2750*/  VIADD R11, R11, 0x1 ;  /* 0x000000010b0b7836 */ /* 0x000fe20000000000 */
[----:B------:R-:W-:Y:S01]  /*2760*/  R2UR UR4, R87 ;  /* 0x00000000570472ca */ /* 0x000fe200000e0000 */
[----:B------:R-:W-:Y:S01]  /*2770*/  UIADD3 UR20, UPT, UPT, UR37, UR59, URZ ;  /* 0x0000003b25147290 */ /* 0x000fe2000fffe0ff */
[----:B------:R-:W-:Y:S02]  /*2780*/  PLOP3.LUT P1, PT, PT, PT, PT, 0x80, 0x8 ;  /* 0x000000000008781c */ /* 0x000fe40003f2f070 */
[----:B------:R-:W-:-:S04]  /*2790*/  ISETP.NE.AND P0, PT, R11, 0x2, PT ;  /* 0x000000020b00780c */ /* 0x000fc80003f05270 */
[----:B------:R-:W-:Y:S02]  /*27a0*/  SEL R3, RZ, 0x1, P0 ;  /* 0x00000001ff037807 */ /* 0x000fe40000000000 */
[----:B------:R-:W-:Y:S02]  /*27b0*/  SEL R11, R11, RZ, P0 ;  /* 0x000000ff0b0b7207 */ /* 0x000fe40000000000 */
[----:B------:R-:W-:Y:S01]  /*27c0*/  LOP3.LUT R10, R10, R3, RZ, 0x3c, !PT ;  /* 0x000000030a0a7212 */ /* 0x000fe200078e3cff */
[----:B------:R-:W-:Y:S01]  /*27d0*/  UIADD3 UR16, UPT, UPT, UR38, UR4, URZ ;  /* 0x0000000426107290 */ /* 0x000fe2000fffe0ff */
[----:B------:R-:W-:Y:S11]  /*27e0*/  BRA.U UP1, `(.L_x_43) ;  /* 0xfffffff101587547 */ /* 0x000ff6000b83ffff */
[----:B------:R-:W-:Y:S01]  /*27f0*/  UIADD3 UR7, UPT, UPT, UR7, 0x50, URZ ;  /* 0x0000005007077890 */ /* 0x000fe2000fffe0ff */
[----:B------:R-:W-:-:S03]  /*2800*/  SHF.L.U32 R3, R12, 0x1f, RZ ;  /* 0x0000001f0c037819 */ /* 0x000fc600000006ff */
[----:B------:R-:W-:-:S09]  /*2810*/  ULEA UR4, UR5, UR7, 0x3 ;  /* 0x0000000705047291 */ /* 0x000fd2000f8e18ff */
[----:B------:R-:W2:Y:S02]  /*2820*/  SYNCS.PHASECHK.TRANS64.TRYWAIT P0, [UR4], R3 ;  /* 0x00000003ff0075a7 */ /* 0x000ea40008001104 */
[----:B--2---:R-:W-:Y:S05]  /*2830*/  @!P0 BRA `(.L_x_44) ;  /* 0x0000007000e48947 */ /* 0x004fea0003800000 */
.L_x_144:
[----:B------:R-:W-:-:S04]  /*2840*/  UIADD3 UR4, UPT, UPT, UR5, 0x1, URZ ;  /* 0x0000000105047890 */ /* 0x000fc8000fffe0ff */
[----:B------:R-:W-:-:S04]  /*2850*/  UISETP.NE.AND UP0, UPT, UR4, 0xa, UPT ;  /* 0x0000000a0400788c */ /* 0x000fc8000bf05270 */
[----:B------:R-:W-:Y:S02]  /*2860*/  USEL UR6, URZ, 0x1, UP0 ;  /* 0x00000001ff067887 */ /* 0x000fe40008000000 */
[----:B------:R-:W-:-:S04]  /*2870*/  USEL UR4, UR4, URZ, UP0 ;  /* 0x000000ff04047287 */ /* 0x000fc80008000000 */
[----:B------:R-:W-:Y:S01]  /*2880*/  ULEA UR5, UR4, UR7, 0x3 ;  /* 0x0000000704057291 */ /* 0x000fe2000f8e18ff */
[----:B------:R-:W-:-:S04]  /*2890*/  LOP3.LUT R2, R12, UR6, RZ, 0x3c, !PT ;  /* 0x000000060c027c12 */ /* 0x000fc8000f8e3cff */
[----:B-1----:R-:W-:-:S04]  /*28a0*/  SHF.L.U32 R3, R2, 0x1f, RZ ;  /* 0x0000001f02037819 */ /* 0x002fc800000006ff */
[----:B------:R-:W1:Y:S02]  /*28b0*/  SYNCS.PHASECHK.TRANS64.TRYWAIT P0, [UR5], R3 ;  /* 0x00000003ff0075a7 */ /* 0x000e640008001105 */
[----:B-1----:R-:W-:Y:S05]  /*28c0*/  @!P0 BRA `(.L_x_45) ;  /* 0x0000007000d88947 */ /* 0x002fea0003800000 */
.L_x_146:
        /* <DEDUP_REMOVED lines=9> */
.L_x_148:
        /* <DEDUP_REMOVED lines=9> */
.L_x_150:
        /* <DEDUP_REMOVED lines=9> */
.L_x_152:
        /* <DEDUP_REMOVED lines=9> */
.L_x_154:
        /* <DEDUP_REMOVED lines=9> */
.L_x_156:
        /* <DEDUP_REMOVED lines=9> */
.L_x_158:
        /* <DEDUP_REMOVED lines=9> */
.L_x_160:
[----:B------:R-:W-:-:S04]  /*2cc0*/  UIADD3 UR4, UPT, UPT, UR4, 0x1, URZ ;  /* 0x0000000104047890 */ /* 0x000fc8000fffe0ff */
[----:B------:R-:W-:-:S04]  /*2cd0*/  UISETP.NE.AND UP0, UPT, UR4, 0xa, UPT ;  /* 0x0000000a0400788c */ /* 0x000fc8000bf05270 */
[----:B------:R-:W-:Y:S02]  /*2ce0*/  USEL UR5, URZ, 0x1, UP0 ;  /* 0x00000001ff057887 */ /* 0x000fe40008000000 */
[----:B------:R-:W-:-:S04]  /*2cf0*/  USEL UR4, UR4, URZ, UP0 ;  /* 0x000000ff04047287 */ /* 0x000fc80008000000 */
[----:B------:R-:W-:Y:S01]  /*2d00*/  ULEA UR4, UR4, UR7, 0x3 ;  /* 0x0000000704047291 */ /* 0x000fe2000f8e18ff */
[----:B-1----:R-:W-:-:S04]  /*2d10*/  LOP3.LUT R3, R2, UR5, RZ, 0x3c, !PT ;  /* 0x0000000502037c12 */ /* 0x002fc8000f8e3cff */
[----:B------:R-:W-:Y:S01]  /*2d20*/  SHF.L.U32 R3, R3, 0x1f, RZ ;  /* 0x0000001f03037819 */ /* 0x000fe200000006ff */
[----:B------:R-:W-:-:S07]  /*2d30*/  IMAD.U32 R0, RZ, RZ, UR4 ;  /* 0x00000004ff007e24 */ /* 0x000fce000f8e00ff */
.L_x_53:
[----:B-1----:R1:W2:Y:S02]  /*2d40*/  SYNCS.PHASECHK.TRANS64.TRYWAIT P0, [R0+URZ], R3 ;  /* 0x00000003000075a7 */ /* 0x0022a400080011ff */
[----:B--2---:R-:W-:Y:S05]  /*2d50*/  @!P0 NANOSLEEP.SYNCS 0x989680 ;  /* 0x009896800000895d */ /* 0x004fea0003900000 */
[----:B------:R-:W2:Y:S02]  /*2d60*/  @!P0 SYNCS.PHASECHK.TRANS64 P0, [R0+URZ], R3 ;  /* 0x00000003000085a7 */ /* 0x000ea400080010ff */
[----:B--2---:R-:W-:Y:S05]  /*2d70*/  @P0 EXIT ;  /* 0x000000000000094d */ /* 0x004fea0003800000 */
[----:B------:R-:W-:Y:S05]  /*2d80*/  BRA `(.L_x_53) ;  /* 0xfffffffc00ec7947 */ /* 0x000fea000383ffff */
.L_x_23:
[----:B------:R-:W1:Y:S02]  /*2d90*/  S2UR UR4, SR_CgaCtaId ;  /* 0x00000000000479c3 */ /* 0x000e640000008800 */
[----:B-1----:R-:W-:-:S04]  /*2da0*/  UISETP.NE.AND UP0, UPT, UR4, URZ, UPT ;  /* 0x000000ff0400728c */ /* 0x002fc8000bf05270 */
[----:B------:R-:W-:-:S09]  /*2db0*/  UISETP.NE.OR UP0, UPT, UR17, 0x1, UP0 ;  /* 0x000000011100788c */ /* 0x000fd20008705670 */
[----:B------:R-:W-:Y:S05]  /*2dc0*/  BRA.U UP0, `(.L_x_54) ;  /* 0x00000005004c7547 */ /* 0x000fea000b800000 */
[----:B------:R-:W1:Y:S01]  /*2dd0*/  S2UR UR5, SR_CgaCtaId ;  /* 0x00000000000579c3 */ /* 0x000e620000008800 */
[----:B------:R-:W-:Y:S01]  /*2de0*/  UMOV UR4, 0x400 ;  /* 0x0000040000047882 */ /* 0x000fe20000000000 */
[----:B------:R-:W-:Y:S01]  /*2df0*/  ISETP.GE.U32.AND P2, PT, R0, 0x2, PT ;  /* 0x000000020000780c */ /* 0x000fe20003f46070 */
[----:B------:R-:W-:Y:S01]  /*2e00*/  IMAD.MOV.U32 R12, RZ, RZ, 0x1 ;  /* 0x00000001ff0c7424 */ /* 0x000fe200078e00ff */
[----:B------:R-:W-:Y:S02]  /*2e10*/  CS2R R10, SRZ ;  /* 0x00000000000a7805 */ /* 0x000fe4000001ff00 */
[----:B------:R-:W-:Y:S01]  /*2e20*/  CS2R R8, SRZ ;  /* 0x0000000000087805 */ /* 0x000fe2000001ff00 */
[----:B-1----:R-:W-:-:S03]  /*2e30*/  ULEA UR6, UR5, UR4, 0x18 ;  /* 0x0000000405067291 */ /* 0x002fc6000f8ec0ff */
[----:B------:R-:W-:-:S09]  /*2e40*/  UMOV UR5, URZ ;  /* 0x000000ff00057c82 */ /* 0x000fd20008000000 */
.L_x_58:
[----:B------:R-:W-:Y:S02]  /*2e50*/  LEA R2, R8, UR6, 0x3 ;  /* 0x0000000608027c11 */ /* 0x000fe4000f8e18ff */
[----:B------:R-:W-:-:S03]  /*2e60*/  SHF.L.U32 R5, R9, 0x1f, RZ ;  /* 0x0000001f09057819 */ /* 0x000fc600000006ff */
[----:B------:R-:W-:Y:S01]  /*2e70*/  VIADD R4, R2, 0x160 ;  /* 0x0000016002047836 */ /* 0x000fe20000000000 */
[----:B------:R-:W1:Y:S02]  /*2e80*/  SYNCS.PHASECHK.TRANS64.TRYWAIT P0, [R2+URZ+0x150], R5 ;  /* 0x00015005020075a7 */ /* 0x000e6400080011ff */
[----:B-1----:R-:W-:Y:S05]  /*2e90*/  @!P0 BRA `(.L_x_55) ;  /* 0x0000007000248947 */ /* 0x002fea0003800000 */
.L_x_161:
[----:B------:R-:W-:Y:S01]  /*2ea0*/  ULEA UR4, UR5, UR6, 0x3 ;  /* 0x0000000605047291 */ /* 0x000fe2000f8e18ff */
[----:B------:R-:W-:Y:S02]  /*2eb0*/  PRMT R4, RZ, 0x654, R4 ;  /* 0x00000654ff047816 */ /* 0x000fe40000000004 */
[----:B-1----:R-:W-:Y:S01]  /*2ec0*/  SHF.L.U32 R5, R12, 0x1f, RZ ;  /* 0x0000001f0c057819 */ /* 0x002fe200000006ff */
[----:B------:R-:W-:Y:S01]  /*2ed0*/  UIADD3 UR7, UPT, UPT, UR4, 0xf0, URZ ;  /* 0x000000f004077890 */ /* 0x000fe2000fffe0ff */
[----:B------:R1:W-:Y:S05]  /*2ee0*/  SYNCS.ARRIVE.TRANS64.RED.A1T0 RZ, [R4+URZ], RZ ;  /* 0x000000ff04ff79a7 */ /* 0x0003ea00081004ff */
[----:B------:R-:W-:Y:S01]  /*2ef0*/  IMAD.U32 R7, RZ, RZ, UR7 ;  /* 0x00000007ff077e24 */ /* 0x000fe2000f8e00ff */
[----:B------:R-:W2:Y:S04]  /*2f00*/  SYNCS.PHASECHK.TRANS64.TRYWAIT P0, [UR4+0x100], R5 ;  /* 0x00010005ff0075a7 */ /* 0x000ea80008001104 */
[----:B------:R-:W-:Y:S01]  /*2f10*/  PRMT R6, R0, 0x654, R7 ;  /* 0x0000065400067816 */ /* 0x000fe20000000007 */
[----:B-1----:R-:W-:Y:S01]  /*2f20*/  @!P2 IMAD.MOV.U32 R4, RZ, RZ, 0x10 ;  /* 0x00000010ff04a424 */ /* 0x002fe200078e00ff */
[----:B--2---:R-:W-:Y:S06]  /*2f30*/  @!P0 BRA `(.L_x_56) ;  /* 0x0000007000108947 */ /* 0x004fec0003800000 */
.L_x_163:
[----:B------:R-:W-:Y:S01]  /*2f40*/  ULEA UR8, UR5, UR6, 0x4 ;  /* 0x0000000605087291 */ /* 0x000fe2000f8e20ff */
[----:B------:R-:W-:Y:S01]  /*2f50*/  SEL R3, R6, R3, !P2 ;  /* 0x0000000306037207 */ /* 0x000fe20005000000 */
[----:B------:R-:W-:Y:S01]  /*2f60*/  UIADD3 UR9, UPT, UPT, UR4, 0xf0, URZ ;  /* 0x000000f004097890 */ /* 0x000fe2000fffe0ff */
[----:B-1----:R-:W-:Y:S01]  /*2f70*/  LEA R2, R11, UR6, 0x3 ;  /* 0x000000060b027c11 */ /* 0x002fe2000f8e18ff */
[----:B------:R-:W-:Y:S01]  /*2f80*/  UIADD3 UR8, UPT, UPT, UR8, 0x180, URZ ;  /* 0x0000018008087890 */ /* 0x000fe2000fffe0ff */
[----:B------:R-:W-:Y:S01]  /*2f90*/  SHF.L.U32 R5, R10, 0x1f, RZ ;  /* 0x0000001f0a057819 */ /* 0x000fe200000006ff */
[----:B------:R1:W-:Y:S01]  /*2fa0*/  @!P2 SYNCS.ARRIVE.TRANS64.RED RZ, [R3+URZ], R4 ;  /* 0x0000000403ffa9a7 */ /* 0x0003e200080004ff */
[----:B------:R-:W-:Y:S01]  /*2fb0*/  UIADD3 UR4, UPT, UPT, UR5, 0x1, URZ ;  /* 0x0000000105047890 */ /* 0x000fe2000fffe0ff */
[----:B------:R-:W-:-:S03]  /*2fc0*/  VIADD R8, R8, 0x1 ;  /* 0x0000000108087836 */ /* 0x000fc60000000000 */
[----:B------:R-:W-:Y:S02]  /*2fd0*/  UISETP.NE.AND UP0, UPT, UR4, 0x2, UPT ;  /* 0x000000020400788c */ /* 0x000fe4000bf05270 */
[----:B------:R-:W-:Y:S06]  /*2fe0*/  UGETNEXTWORKID.BROADCAST [UR8], [UR9] ;  /* 0x00000000080073ca */ /* 0x000fec0008000100 */
[----:B------:R-:W-:Y:S01]  /*2ff0*/  USEL UR7, URZ, 0x1, UP0 ;  /* 0x00000001ff077887 */ /* 0x000fe20008000000 */
[----:B------:R-:W-:Y:S01]  /*3000*/  ISETP.NE.AND P0, PT, R8, 0x2, PT ;  /* 0x000000020800780c */ /* 0x000fe20003f05270 */
[----:B------:R-:W-:Y:S01]  /*3010*/  USEL UR5, UR4, URZ, UP0 ;  /* 0x000000ff04057287 */ /* 0x000fe20008000000 */
[----:B------:R-:W2:Y:S03]  /*3020*/  SYNCS.PHASECHK.TRANS64.TRYWAIT P1, [R2+URZ+0xf0], R5 ;  /* 0x0000f005020075a7 */ /* 0x000ea600080211ff */
[----:B------:R-:W-:Y:S01]  /*3030*/  LOP3.LUT R12, R12, UR7, RZ, 0x3c, !PT ;  /* 0x000000070c0c7c12 */ /* 0x000fe2000f8e3cff */
[----:B-12---:R-:W-:Y:S07]  /*3040*/  @!P1 BRA `(.L_x_57) ;  /* 0x0000006c00e49947 */ /* 0x006fee0003800000 */
.L_x_164:
[C---:B------:R-:W-:Y:S01]  /*3050*/  LEA R4, R11.reuse, UR6, 0x4 ;  /* 0x000000060b047c11 */ /* 0x040fe2000f8e20ff */
[----:B-1----:R-:W-:Y:S01]  /*3060*/  VIADD R2, R2, 0x100 ;  /* 0x0000010002027836 */ /* 0x002fe20000000000 */
[----:B------:R-:W-:Y:S01]  /*3070*/  SEL R8, R8, RZ, P0 ;  /* 0x000000ff08087207 */ /* 0x000fe20000000000 */
[----:B------:R-:W-:-:S03]  /*3080*/  VIADD R11, R11, 0x1 ;  /* 0x000000010b0b7836 */ /* 0x000fc60000000000 */
[----:B------:R-:W1:Y:S01]  /*3090*/  LDS.128 R4, [R4+0x180] ;  /* 0x0001800004047984 */ /* 0x000e620000000c00 */
[----:B------:R-:W-:Y:S02]  /*30a0*/  PRMT R2, RZ, 0x654, R2 ;  /* 0x00000654ff027816 */ /* 0x000fe40000000002 */
[C---:B------:R-:W-:Y:S01]  /*30b0*/  ISETP.NE.AND P1, PT, R11.reuse, 0x2, PT ;  /* 0x000000020b00780c */ /* 0x040fe20003f25270 */
[----:B------:R-:W-:Y:S01]  /*30c0*/  @!PT LDS RZ, [RZ] ;  /* 0x00000000fffff984 */ /* 0x000fe20000000800 */
[----:B------:R-:W-:Y:S01]  /*30d0*/  @!PT LDS RZ, [RZ] ;  /* 0x00000000fffff984 */ /* 0x000fe20000000800 */
[----:B------:R-:W-:Y:S01]  /*30e0*/  @!PT LDS RZ, [RZ] ;  /* 0x00000000fffff984 */ /* 0x000fe20000000800 */
[----:B------:R-:W-:Y:S01]  /*30f0*/  @!PT LDS RZ, [RZ] ;  /* 0x00000000fffff984 */ /* 0x000fe20000000800 */
[----:B------:R2:W-:Y:S06]  /*3100*/  MEMBAR.ALL.CTA ;  /* 0x0000000000007992 */ /* 0x0005ec0000008000 */
[----:B--2---:R-:W2:Y:S01]  /*3110*/  FENCE.VIEW.ASYNC.S ;  /* 0x00000000000073c6 */ /* 0x004ea20000000000 */
[----:B------:R-:W-:Y:S01]  /*3120*/  SEL R11, R11, RZ, P1 ;  /* 0x000000ff0b0b7207 */ /* 0x000fe20000800000 */
[----:B--2---:R2:W-:Y:S01]  /*3130*/  SYNCS.ARRIVE.TRANS64.RED.A1T0 RZ, [R2+URZ], RZ ;  /* 0x000000ff02ff79a7 */ /* 0x0045e200081004ff */
[----:B-1----:R-:W-:-:S02]  /*3140*/  LOP3.LUT P3, RZ, R6, 0x1, RZ, 0xc0, !PT ;  /* 0x0000000106ff7812 */ /* 0x002fc4000786c0ff */
[----:B------:R-:W-:-:S04]  /*3150*/  SEL R5, RZ, 0x1, P1 ;  /* 0x00000001ff057807 */ /* 0x000fc80000800000 */
[----:B------:R-:W-:Y:S02]  /*3160*/  LOP3.LUT R10, R10, R5, RZ, 0x3c, !PT ;  /* 0x000000050a0a7212 */ /* 0x000fe400078e3cff */
[----:B--2---:R-:W-:-:S04]  /*3170*/  SEL R2, RZ, 0x1, P0 ;  /* 0x00000001ff027807 */ /* 0x004fc80000000000 */
[----:B------:R-:W-:Y:S01]  /*3180*/  LOP3.LUT R9, R9, R2, RZ, 0x3c, !PT ;  /* 0x0000000209097212 */ /* 0x000fe200078e3cff */
[----:B------:R-:W-:Y:S06]  /*3190*/  @P3 BRA `(.L_x_58) ;  /* 0xfffffffc002c3947 */ /* 0x000fec000383ffff */
[----:B------:R-:W-:Y:S01]  /*31a0*/  ULEA UR4, UR5, UR6, 0x3 ;  /* 0x0000000605047291 */ /* 0x000fe2000f8e18ff */
[----:B------:R-:W-:-:S08]  /*31b0*/  SHF.L.U32 R3, R12, 0x1f, RZ ;  /* 0x0000001f0c037819 */ /* 0x000fd000000006ff */
[----:B------:R-:W1:Y:S02]  /*31c0*/  SYNCS.PHASECHK.TRANS64 P0, [UR4+0x100], R3 ;  /* 0x00010003ff0075a7 */ /* 0x000e640008001004 */
[----:B-1----:R-:W-:Y:S05]  /*31d0*/  @P0 BRA `(.L_x_59) ;  /* 0x0000000000080947 */ /* 0x002fea0003800000 */
[----:B------:R-:W1:Y:S02]  /*31e0*/  SYNCS.PHASECHK.TRANS64.TRYWAIT P0, [UR4+0x100], R3 ;  /* 0x00010003ff0075a7 */ /* 0x000e640008001104 */
[----:B-1----:R-:W-:Y:S05]  /*31f0*/  @!P0 BRA `(.L_x_60) ;  /* 0x0000006c008c8947 */ /* 0x002fea0003800000 */
.L_x_59:
[----:B------:R-:W-:-:S04]  /*3200*/  UIADD3 UR7, UPT, UPT, UR5, 0x1, URZ ;  /* 0x0000000105077890 */ /* 0x000fc8000fffe0ff */
[----:B------:R-:W-:-:S04]  /*3210*/  UISETP.NE.AND UP0, UPT, UR7, 0x2, UPT ;  /* 0x000000020700788c */ /* 0x000fc8000bf05270 */
[----:B------:R-:W-:Y:S02]  /*3220*/  USEL UR8, URZ, 0x1, UP0 ;  /* 0x00000001ff087887 */ /* 0x000fe40008000000 */
[----:B------:R-:W-:-:S04]  /*3230*/  USEL UR7, UR7, URZ, UP0 ;  /* 0x000000ff07077287 */ /* 0x000fc80008000000 */
[----:B------:R-:W-:Y:S01]  /*3240*/  ULEA UR7, UR7, UR6, 0x3 ;  /* 0x0000000607077291 */ /* 0x000fe2000f8e18ff */
[----:B-1----:R-:W-:-:S04]  /*3250*/  LOP3.LUT R3, R12, UR8, RZ, 0x3c, !PT ;  /* 0x000000080c037c12 */ /* 0x002fc8000f8e3cff */
[----:B------:R-:W-:-:S04]  /*3260*/  SHF.L.U32 R0, R3, 0x1f, RZ ;  /* 0x0000001f03007819 */ /* 0x000fc800000006ff */
[----:B------:R-:W1:Y:S02]  /*3270*/  SYNCS.PHASECHK.TRANS64 P0, [UR7+0x100], R0 ;  /* 0x00010000ff0075a7 */ /* 0x000e640008001007 */
[----:B-1----:R-:W-:Y:S05]  /*3280*/  @P0 EXIT ;  /* 0x000000000000094d */ /* 0x002fea0003800000 */
[----:B------:R-:W-:Y:S02]  /*3290*/  SHF.L.U32 R3, R3, 0x1f, RZ ;  /* 0x0000001f03037819 */ /* 0x000fe400000006ff */
[----:B------:R-:W-:-:S07]  /*32a0*/  MOV R0, UR7 ;  /* 0x0000000700007c02 */ /* 0x000fce0008000f00 */
.L_x_61:
[----:B-1----:R1:W2:Y:S02]  /*32b0*/  SYNCS.PHASECHK.TRANS64.TRYWAIT P0, [R0+URZ+0x100], R3 ;  /* 0x00010003000075a7 */ /* 0x0022a400080011ff */
[----:B--2---:R-:W-:Y:S05]  /*32c0*/  @!P0 NANOSLEEP.SYNCS 0x989680 ;  /* 0x009896800000895d */ /* 0x004fea0003900000 */
[----:B------:R-:W2:Y:S02]  /*32d0*/  @!P0 SYNCS.PHASECHK.TRANS64 P0, [R0+URZ+0x100], R3 ;  /* 0x00010003000085a7 */ /* 0x000ea400080010ff */
[----:B--2---:R-:W-:Y:S05]  /*32e0*/  @P0 EXIT ;  /* 0x000000000000094d */ /* 0x004fea0003800000 */
[----:B------:R-:W-:Y:S05]  /*32f0*/  BRA `(.L_x_61) ;  /* 0xfffffffc00ec7947 */ /* 0x000fea000383ffff */
.L_x_54:
[----:B------:R-:W-:Y:S05]  /*3300*/  BRA.U UP4, `(.L_x_62) ;  /* 0x0000000d04a07547 */ /* 0x000fea000b800000 */
[----:B------:R-:W1:Y:S01]  /*3310*/  S2UR UR7, SR_CgaCtaId ;  /* 0x00000000000779c3 */ /* 0x000e620000008800 */
[----:B------:R-:W-:Y:S01]  /*3320*/  UMOV UR4, 0x40 ;  /* 0x0000004000047882 */ /* 0x000fe20000000000 */
[----:B------:R-:W-:Y:S01]  /*3330*/  NOP ;  /* 0x0000000000007918 */ /* 0x000fe20000000000 */
[----:B------:R-:W-:Y:S01]  /*3340*/  UMOV UR6, 0x400 ;  /* 0x0000040000067882 */ /* 0x000fe20000000000 */
[----:B-1----:R-:W-:Y:S02]  /*3350*/  ULEA UR5, UR7, UR4, 0x18 ;  /* 0x0000000407057291 */ /* 0x002fe4000f8ec0ff */
[----:B------:R-:W-:-:S07]  /*3360*/  ULEA UR6, UR7, UR6, 0x18 ;  /* 0x0000000607067291 */ /* 0x000fce000f8ec0ff */
[----:B------:R-:W1:Y:S02]  /*3370*/  LDS.U8 R0, [UR5+0x1c] ;  /* 0x00001c05ff007984 */ /* 0x000e640008000000 */
[----:B-1----:R-:W-:-:S13]  /*3380*/  ISETP.NE.AND P0, PT, R0, RZ, PT ;  /* 0x000000ff0000720c */ /* 0x002fda0003f05270 */
[----:B------:R-:W-:Y:S05]  /*3390*/  @P0 BRA `(.L_x_63) ;  /* 0x0000000000580947 */ /* 0x000fea0003800000 */
[----:B------:R-:W-:-:S13]  /*33a0*/  ELECT P0, URZ, PT ;  /* 0x0000000000ff782f */ /* 0x000fda0003800000 */
[----:B------:R-:W-:Y:S05]  /*33b0*/  @!P0 BRA `(.L_x_64) ;  /* 0x0000000000608947 */ /* 0x000fea0003800000 */
[----:B------:R-:W-:Y:S01]  /*33c0*/  UMOV UR4, 0x10 ;  /* 0x0000001000047882 */ /* 0x000fe20000000000 */
[----:B------:R-:W-:Y:S01]  /*33d0*/  HFMA2 R0, -RZ, RZ, 0, 5.9604644775390625e-08 ;  /* 0x00000001ff007431 */ /* 0x000fe200000001ff */
[----:B------:R-:W-:-:S03]  /*33e0*/  MOV R3, 0xffff ;  /* 0x0000ffff00037802 */ /* 0x000fc60000000f00 */
[----:B------:R-:W-:Y:S04]  /*33f0*/  DEPBAR.LE SB1, 0x36 ;  /* 0x00009d800000791a */ /* 0x000fe80000000000 */
[----:B------:R-:W1:Y:S02]  /*3400*/  UTCATOMSWS.FIND_AND_SET.ALIGN UP0, UR4, UR4 ;  /* 0x00000004000475e3 */ /* 0x000e640008000800 */
[----:B-1----:R-:W-:Y:S01]  /*3410*/  MOV R4, UR4 ;  /* 0x0000000400047c02 */ /* 0x002fe20008000f00 */
[----:B------:R-:W-:Y:S06]  /*3420*/  BRA.U UP0, `(.L_x_65) ;  /* 0x0000000100187547 */ /* 0x000fec000b800000 */
.L_x_66:
[----:B------:R-:W-:Y:S05]  /*3430*/  NANOSLEEP 0x64 ;  /* 0x000000640000795d */ /* 0x000fea0003800000 */
[----:B------:R-:W-:-:S05]  /*3440*/  UMOV UR4, 0x10 ;  /* 0x0000001000047882 */ /* 0x000fca0000000000 */
[----:B------:R-:W-:Y:S04]  /*3450*/  DEPBAR.LE SB1, 0x36 ;  /* 0x00009d800000791a */ /* 0x000fe80000000000 */
[----:B------:R-:W1:Y:S02]  /*3460*/  UTCATOMSWS.FIND_AND_SET.ALIGN UP0, UR4, UR4 ;  /* 0x00000004000475e3 */ /* 0x000e640008000800 */
[----:B-1----:R-:W-:Y:S01]  /*3470*/  MOV R4, UR4 ;  /* 0x0000000400047c02 */ /* 0x002fe20008000f00 */
[----:B------:R-:W-:Y:S05]  /*3480*/  BRA.U !UP0, `(.L_x_66) ;  /* 0xfffffffd08e87547 */ /* 0x000fea000b83ffff */
.L_x_65:
[-C--:B------:R-:W-:Y:S02]  /*3490*/  SHF.L.U32 R3, R3, R4.reuse, RZ ;  /* 0x0000000403037219 */ /* 0x080fe400000006ff */
[----:B------:R-:W-:Y:S01]  /*34a0*/  SHF.L.U32 R0, R0, R4, RZ ;  /* 0x0000000400007219 */ /* 0x000fe200000006ff */
[----:B------:R-:W-:Y:S02]  /*34b0*/  IMAD.SHL.U32 R4, R4, 0x20, RZ ;  /* 0x0000002004047824 */ /* 0x000fe400078e00ff */
[----:B------:R1:W-:Y:S04]  /*34c0*/  ATOMS.OR RZ, [UR5+0x14], R3 ;  /* 0x00001403ffff798c */ /* 0x0003e8000b000005 */
[----:B------:R1:W-:Y:S04]  /*34d0*/  ATOMS.OR RZ, [UR5+0x18], R0 ;  /* 0x00001800ffff798c */ /* 0x0003e8000b000005 */
[----:B------:R1:W-:Y:S01]  /*34e0*/  STS [UR6+0x1a0], R4 ;  /* 0x0001a004ff007988 */ /* 0x0003e20008000806 */
[----:B------:R-:W-:Y:S05]  /*34f0*/  BRA `(.L_x_64) ;  /* 0x0000000000107947 */ /* 0x000fea0003800000 */
.L_x_63:
[----:B------:R-:W-:Y:S02]  /*3500*/  MOV R0, 0xffffffff ;  /* 0xffffffff00007802 */ /* 0x000fe40000000f00 */
[----:B------:R-:W-:-:S03]  /*3510*/  MOV R4, 0x3540 ;  /* 0x0000354000047802 */ /* 0x000fc60000000f00 */
[----:B------:R1:W-:Y:S04]  /*3520*/  STS [UR6+0x1a0], R0 ;  /* 0x0001a000ff007988 */ /* 0x0003e80008000806 */
[----:B-1---5:R-:W-:Y:S05]  /*3530*/  CALL.REL.NOINC `($__internal_1_$__cuda_sm10x_tcgen05_guardrail_trap_phase_invalid_during_alloc) ;  /* 0x0000007000d07944 */ /* 0x022fea0003c00000 */
.L_x_64:
[----:B------:R-:W-:Y:S05]  /*3540*/  WARPSYNC.ALL ;  /* 0x0000000000007948 */ /* 0x000fea0003800000 */
[----:B------:R-:W2:Y:S01]  /*3550*/  S2UR UR4, SR_CgaCtaId ;  /* 0x00000000000479c3 */ /* 0x000ea20000008800 */
[----:B------:R-:W-:Y:S01]  /*3560*/  UMOV UR17, 0x400 ;  /* 0x0000040000117882 */ /* 0x000fe20000000000 */
[----:B------:R-:W-:-:S06]  /*3570*/  NOP ;  /* 0x0000000000007918 */ /* 0x000fcc0000000000 */
[----:B------:R-:W-:Y:S06]  /*3580*/  BAR.ARV 0x6, 0xa0 ;  /* 0x0182800000007b1d */ /* 0x000fec0000002000 */
[----:B------:R-:W3:Y:S01]  /*3590*/  LDCU UR5, c[0x0][0x38c] ;  /* 0x00007180ff0577ac */ /* 0x000ee20008000800 */
[----:B------:R-:W-:Y:S01]  /*35a0*/  LOP3.LUT R2, R2, 0xffff, RZ, 0xc0, !PT ;  /* 0x0000ffff02027812 */ /* 0x000fe200078ec0ff */
[----:B------:R-:W-:Y:S01]  /*35b0*/  IMAD.MOV.U32 R11, RZ, RZ, 0x1 ;  /* 0x00000001ff0b7424 */ /* 0x000fe200078e00ff */
[----:B------:R-:W-:Y:S01]  /*35c0*/  CS2R R8, SRZ ;  /* 0x0000000000087805 */ /* 0x000fe2000001ff00 */
[----:B------:R-:W4:Y:S01]  /*35d0*/  LDCU UR8, c[0x0][0x38c] ;  /* 0x00007180ff0877ac */ /* 0x000f220008000800 */
[----:B------:R-:W-:Y:S01]  /*35e0*/  R2UR UR19, R2 ;  /* 0x00000000021372ca */ /* 0x000fe200000e0000 */
[----:B------:R-:W-:Y:S01]  /*35f0*/  IMAD.MOV.U32 R10, RZ, RZ, RZ ;  /* 0x000000ffff0a7224 */ /* 0x000fe200078e00ff */
[----:B------:R-:W-:Y:S01]  /*3600*/  UMOV UR22, URZ ;  /* 0x000000ff00167c82 */ /* 0x000fe20008000000 */
[----:B------:R-:W-:Y:S01]  /*3610*/  UMOV UR14, URZ ;  /* 0x000000ff000e7c82 */ /* 0x000fe20008000000 */
[----:B--2---:R-:W-:Y:S01]  /*3620*/  ULEA UR17, UR4, UR17, 0x18 ;  /* 0x0000001104117291 */ /* 0x004fe2000f8ec0ff */
[----:B------:R-:W-:Y:S01]  /*3630*/  UMOV UR26, 0x0 ;  /* 0x00000000001a7882 */ /* 0x000fe20000000000 */
[----:B------:R-:W-:-:S02]  /*3640*/  UMOV UR27, 0x4400490 ;  /* 0x04400490001b7882 */ /* 0x000fc40000000000 */
[----:B------:R-:W-:Y:S02]  /*3650*/  UIADD3 UR6, UPT, UPT, UR17, 0x6400, URZ ;  /* 0x0000640011067890 */ /* 0x000fe4000fffe0ff */
[----:B------:R-:W-:Y:S02]  /*3660*/  UIADD3 UR7, UPT, UPT, UR17, 0x10400, URZ ;  /* 0x0001040011077890 */ /* 0x000fe4000fffe0ff */
[----:B---3--:R-:W-:Y:S01]  /*3670*/  UIADD3 UR5, UPT, UPT, UR5, 0x3f, URZ ;  /* 0x0000003f05057890 */ /* 0x008fe2000fffe0ff */
[----:B-1----:R-:W1:Y:S01]  /*3680*/  LDS R0, [UR17+0x1a0] ;  /* 0x0001a011ff007984 */ /* 0x002e620008000800 */
[----:B------:R-:W-:Y:S02]  /*3690*/  USHF.R.U32.HI UR6, URZ, 0x4, UR6 ;  /* 0x00000004ff067899 */ /* 0x000fe40008011606 */
[----:B------:R-:W-:Y:S02]  /*36a0*/  USHF.R.S32.HI UR4, URZ, 0x1f, UR5 ;  /* 0x0000001fff047899 */ /* 0x000fe40008011405 */
[----:B------:R-:W-:-:S02]  /*36b0*/  ULOP3.LUT UR6, UR6, 0x3fff, URZ, 0xc0, !UPT ;  /* 0x00003fff06067892 */ /* 0x000fc4000f8ec0ff */
[----:B------:R-:W-:Y:S02]  /*36c0*/  ULEA.HI UR4, UR4, UR5, URZ, 0x6 ;  /* 0x0000000504047291 */ /* 0x000fe4000f8f30ff */
[----:B------:R-:W-:Y:S02]  /*36d0*/  USHF.R.U32.HI UR5, URZ, 0x4, UR7 ;  /* 0x00000004ff057899 */ /* 0x000fe40008011607 */
[----:B------:R-:W-:Y:S02]  /*36e0*/  USHF.R.S32.HI UR28, URZ, 0x6, UR4 ;  /* 0x00000006ff1c7899 */ /* 0x000fe40008011404 */
[----:B------:R-:W-:Y:S02]  /*36f0*/  ULOP3.LUT UR5, UR5, 0x3fff, URZ, 0xc0, !UPT ;  /* 0x00003fff05057892 */ /* 0x000fe4000f8ec0ff */
[----:B------:R-:W-:Y:S02]  /*3700*/  UISETP.LT.AND UP0, UPT, UR28, 0x1, UPT ;  /* 0x000000011c00788c */ /* 0x000fe4000bf01270 */
[----:B------:R-:W-:-:S02]  /*3710*/  ULOP3.LUT UR20, UR6, 0x10000, URZ, 0xfc, !UPT ;  /* 0x0001000006147892 */ /* 0x000fc4000f8efcff */
[----:B------:R-:W-:Y:S02]  /*3720*/  USEL UR29, UR28, 0x1, !UP0 ;  /* 0x000000011c1d7887 */ /* 0x000fe4000c000000 */
[----:B------:R-:W-:Y:S02]  /*3730*/  ULOP3.LUT UR21, UR5, 0x10000, URZ, 0xfc, !UPT ;  /* 0x0001000005157892 */ /* 0x000fe4000f8efcff */
[----:B------:R-:W-:Y:S02]  /*3740*/  UIADD3 UR29, UPT, UPT, -UR29, URZ, URZ ;  /* 0x000000ff1d1d7290 */ /* 0x000fe4000fffe1ff */
[----:B----4-:R-:W-:Y:S01]  /*3750*/  UISETP.GE.AND UP4, UPT, UR8, 0x1, UPT ;  /* 0x000000010800788c */ /* 0x010fe2000bf86270 */
[----:B------:R-:W-:Y:S01]  /*3760*/  UMOV UR24, 0x0 ;  /* 0x0000000000187882 */ /* 0x000fe20000000000 */
[----:B------:R-:W-:Y:S01]  /*3770*/  UMOV UR25, 0x4400490 ;  /* 0x0440049000197882 */ /* 0x000fe20000000000 */
[----:B-1----:R-:W-:-:S15]  /*3780*/  R2UR UR30, R0 ;  /* 0x00000000001e72ca */ /* 0x002fde00000e0000 */
.L_x_73:
[----:B------:R-:W-:Y:S02]  /*3790*/  LEA R0, R10, UR17, 0x3 ;  /* 0x000000110a007c11 */ /* 0x000fe4000f8e18ff */
[----:B------:R-:W-:Y:S02]  /*37a0*/  SHF.L.U32 R5, R9, 0x1f, RZ ;  /* 0x0000001f09057819 */ /* 0x000fe400000006ff */
[----:B------:R-:W-:Y:S01]  /*37b0*/  PLOP3.LUT P0, PT, PT, PT, UP4, 0x80, 0x8 ;  /* 0x000000000008781c */ /* 0x000fe20003f0f048 */
[----:B------:R-:W-:Y:S01]  /*37c0*/  VIADD R3, R0, 0x100 ;  /* 0x0000010000037836 */ /* 0x000fe20000000000 */
[----:B-1----:R-:W1:Y:S02]  /*37d0*/  SYNCS.PHASECHK.TRANS64.TRYWAIT P1, [R0+URZ+0xf0], R5 ;  /* 0x0000f005000075a7 */ /* 0x002e6400080211ff */
[----:B-1-3--:R-:W-:Y:S09]  /*37e0*/  @!P1 BRA `(.L_x_67) ;  /* 0x0000006800289947 */ /* 0x00aff20003800000 */
.L_x_166:
[----:B------:R-:W-:Y:S01]  /*37f0*/  LEA R4, R10, UR17, 0x4 ;  /* 0x000000110a047c11 */ /* 0x000fe2000f8e20ff */
[----:B------:R-:W-:Y:S01]  /*3800*/  @UP4 ULEA UR4, UR14, UR17, 0x3 ;  /* 0x000000110e044291 */ /* 0x000fe2000f8e18ff */
[----:B------:R-:W-:Y:S01]  /*3810*/  PLOP3.LUT P2, PT, PT, PT, PT, 0x80, 0x8 ;  /* 0x000000000008781c */ /* 0x000fe20003f4f070 */
[----:B------:R-:W-:Y:S01]  /*3820*/  ULEA UR23, UR22, UR17, 0x3 ;  /* 0x0000001116177291 */ /* 0x000fe2000f8e18ff */
[----:B------:R-:W-:Y:S02]  /*3830*/  PRMT R3, RZ, 0x654, R3 ;  /* 0x00000654ff037816 */ /* 0x000fe40000000003 */
[----:B-1----:R-:W1:Y:S01]  /*3840*/  LDS.128 R4, [R4+0x180] ;  /* 0x0001800004047984 */ /* 0x002e620000000c00 */
[----:B------:R-:W-:Y:S02]  /*3850*/  @P0 SHF.L.U32 R2, R8, 0x1f, RZ ;  /* 0x0000001f08020819 */ /* 0x000fe400000006ff */
[----:B------:R-:W-:Y:S01]  /*3860*/  SHF.L.U32 R0, R11, 0x1f, RZ ;  /* 0x0000001f0b007819 */ /* 0x000fe200000006ff */
[----:B------:R-:W-:Y:S01]  /*3870*/  @!PT LDS RZ, [RZ] ;  /* 0x00000000fffff984 */ /* 0x000fe20000000800 */
[----:B------:R-:W-:Y:S01]  /*3880*/  @!PT LDS RZ, [RZ] ;  /* 0x00000000fffff984 */ /* 0x000fe20000000800 */
[----:B------:R-:W-:Y:S01]  /*3890*/  @!PT LDS RZ, [RZ] ;  /* 0x00000000fffff984 */ /* 0x000fe20000000800 */
[----:B------:R-:W-:Y:S01]  /*38a0*/  @!PT LDS RZ, [RZ] ;  /* 0x00000000fffff984 */ /* 0x000fe20000000800 */
[----:B------:R2:W-:Y:S06]  /*38b0*/  MEMBAR.ALL.CTA ;  /* 0x0000000000007992 */ /* 0x0005ec0000008000 */
[----:B--2---:R-:W2:Y:S02]  /*38c0*/  FENCE.VIEW.ASYNC.S ;  /* 0x00000000000073c6 */ /* 0x004ea40000000000 */
[----:B--2---:R2:W-:Y:S01]  /*38d0*/  SYNCS.ARRIVE.TRANS64.RED.A1T0 RZ, [R3+URZ], RZ ;  /* 0x000000ff03ff79a7 */ /* 0x0045e200081004ff */
[----:B------:R2:W3:Y:S01]  /*38e0*/  @P0 SYNCS.PHASECHK.TRANS64.TRYWAIT P2, [UR4], R2 ;  /* 0x00000002ff0005a7 */ /* 0x0004e20008041104 */
[----:B------:R-:W-:Y:S01]  /*38f0*/  ULEA.HI UR4, UR22, UR22, URZ, 0x1 ;  /* 0x0000001616047291 */ /* 0x000fe2000f8f08ff */
[----:B-1----:R-:W-:-:S03]  /*3900*/  LOP3.LUT P1, RZ, R6, 0x1, RZ, 0xc0, !PT ;  /* 0x0000000106ff7812 */ /* 0x002fc6000782c0ff */
[----:B------:R-:W-:Y:S02]  /*3910*/  USHF.L.U32 UR18, UR4, 0x7, URZ ;  /* 0x0000000704127899 */ /* 0x000fe400080006ff */
[----:B------:R-:W-:Y:S02]  /*3920*/  ULOP3.LUT UR4, UR4, 0xffe, URZ, 0xc0, !UPT ;  /* 0x00000ffe04047892 */ /* 0x000fe4000f8ec0ff */
[----:B------:R-:W-:Y:S02]  /*3930*/  ULOP3.LUT UR18, UR18, 0xffffff00, URZ, 0xc0, !UPT ;  /* 0xffffff0012127892 */ /* 0x000fe4000f8ec0ff */
[----:B------:R-:W-:Y:S02]  /*3940*/  UIADD3 UR4, UPT, UPT, -UR4, UR22, URZ ;  /* 0x0000001604047290 */ /* 0x000fe4000fffe1ff */
[----:B------:R-:W-:Y:S01]  /*3950*/  UIADD3 UR18, UPT, UPT, UR30, UR18, URZ ;  /* 0x000000121e127290 */ /* 0x000fe2000fffe0ff */
[----:B------:R-:W1:Y:S03]  /*3960*/  SYNCS.PHASECHK.TRANS64.TRYWAIT P0, [UR23+0x130], R0 ;  /* 0x00013000ff0075a7 */ /* 0x000e660008001117 */
[----:B------:R-:W-:Y:S01]  /*3970*/  ULEA UR18, UR4, UR18, 0x14 ;  /* 0x0000001204127291 */ /* 0x000fe2000f8ea0ff */
[----:B-123--:R-:W-:Y:S11]  /*3980*/  @!P0 BRA `(.L_x_68) ;  /* 0x0000006400d48947 */ /* 0x00eff60003800000 */
.L_x_168:
[----:B------:R-:W-:Y:S01]  /*3990*/  IADD3 R10, PT, PT, R10, 0x1, RZ ;  /* 0x000000010a0a7810 */ /* 0x000fe20007ffe0ff */
[----:B------:R-:W-:Y:S06]  /*39a0*/  BRA.U !UP4, `(.L_x_69) ;  /* 0x000000010c987547 */ /* 0x000fec000b800000 */
[----:B------:R-:W-:Y:S01]  /*39b0*/  UPLOP3.LUT UP2, UPT, UPT, UPT, UPT, 0x40, 0x4 ;  /* 0x000000000004789c */ /* 0x000fe20003f4e870 */
[----:B------:R-:W-:Y:S01]  /*39c0*/  UMOV UR16, UR29 ;  /* 0x0000001d00107c82 */ /* 0x000fe20008000000 */
[----:B------:R-:W-:Y:S01]  /*39d0*/  UMOV UR15, UR28 ;  /* 0x0000001c000f7c82 */ /* 0x000fe20008000000 */
[----:B------:R-:W-:-:S08]  /*39e0*/  UMOV UR6, UR14 ;  /* 0x0000000e00067c82 */ /* 0x000fd00008000000 */
.L_x_72:
[----:B------:R-:W-:Y:S02]  /*39f0*/  UIADD3 UR16, UPT, UPT, UR16, 0x1, URZ ;  /* 0x0000000110107890 */ /* 0x000fe4000fffe0ff */
[----:B--2---:R-:W-:Y:S02]  /*3a00*/  ULEA UR5, UR6, UR17, 0x3 ;  /* 0x0000001106057291 */ /* 0x004fe4000f8e18ff */
[----:B------:R-:W-:Y:S01]  /*3a10*/  UISETP.NE.AND UP3, UPT, UR16, URZ, UPT ;  /* 0x000000ff1000728c */ /* 0x000fe2000bf65270 */
[----:B---3--:R-:W-:Y:S10]  /*3a20*/  @P2 BRA `(.L_x_70) ;  /* 0x00000000000c2947 */ /* 0x008ff40003800000 */
[----:B-1----:R-:W-:Y:S04]  /*3a30*/  SHF.L.U32 R3, R8, 0x1f, RZ ;  /* 0x0000001f08037819 */ /* 0x002fe800000006ff */
[----:B------:R-:W1:Y:S02]  /*3a40*/  SYNCS.PHASECHK.TRANS64.TRYWAIT P0, [UR5], R3 ;  /* 0x00000003ff0075a7 */ /* 0x000e640008001105 */
[----:B-1----:R-:W-:Y:S05]  /*3a50*/  @!P0 BRA `(.L_x_71) ;  /* 0x0000006400b88947 */ /* 0x002fea0003800000 */
.L_x_70:
[----:B------:R-:W-:Y:S01]  /*3a60*/  UISETP.NE.AND UP0, UPT, UR15, 0x1, UPT ;  /* 0x000000010f00788c */ /* 0x000fe2000bf05270 */
[----:B------:R-:W-:Y:S01]  /*3a70*/  PLOP3.LUT P2, PT, PT, PT, PT, 0x80, 0x8 ;  /* 0x000000000008781c */ /* 0x000fe20003f4f070 */
[----:B------:R-:W-:Y:S02]  /*3a80*/  UIADD3 UR4, UPT, UPT, UR6, 0x1, URZ ;  /* 0x0000000106047890 */ /* 0x000fe4000fffe0ff */
[----:B------:R-:W-:Y:S02]  /*3a90*/  ULEA UR12, UR6, UR21, 0xa ;  /* 0x00000015060c7291 */ /* 0x000fe4000f8e50ff */
[----:B------:R-:W-:Y:S01]  /*3aa0*/  UISETP.NE.AND UP1, UPT, UR4, 0xa, UPT ;  /* 0x0000000a0400788c */ /* 0x000fe2000bf25270 */
[----:B------:R-:W-:Y:S01]  /*3ab0*/  PLOP3.LUT P0, PT, PT, PT, UP0, 0x80, 0x8 ;  /* 0x000000000008781c */ /* 0x000fe20003f0f008 */
[----:B------:R-:W-:Y:S02]  /*3ac0*/  UIADD3 UR10, UPT, UPT, UR12, 0x2, URZ ;  /* 0x000000020c0a7890 */ /* 0x000fe4000fffe0ff */
[----:B------:R-:W-:Y:S02]  /*3ad0*/  USEL UR7, URZ, 0x1, UP1 ;  /* 0x00000001ff077887 */ /* 0x000fe40008800000 */
[----:B------:R-:W-:Y:S02]  /*3ae0*/  USEL UR14, UR4, URZ, UP1 ;  /* 0x000000ff040e7287 */ /* 0x000fe40008800000 */
[----:B------:R-:W-:Y:S02]  /*3af0*/  UIADD3 UR15, UPT, UPT, UR15, -0x1, URZ ;  /* 0xffffffff0f0f7890 */ /* 0x000fe4000fffe0ff */
[----:B------:R-:W-:Y:S01]  /*3b00*/  @UP0 ULEA UR4, UR14, UR17, 0x3 ;  /* 0x000000110e040291 */ /* 0x000fe2000f8e18ff */
[----:B------:R-:W-:Y:S01]  /*3b10*/  LOP3.LUT R8, R8, UR7, RZ, 0x3c, !PT ;  /* 0x0000000708087c12 */ /* 0x000fe2000f8e3cff */
[----:B------:R-:W-:Y:S01]  /*3b20*/  UIADD3 UR7, UPT, UPT, UR5, 0x50, URZ ;  /* 0x0000005005077890 */ /* 0x000fe2000fffe0ff */
[----:B------:R-:W-:Y:S02]  /*3b30*/  UMOV UR13, 0x80004020 ;  /* 0x80004020000d7882 */ /* 0x000fe40000000000 */
[----:B-1----:R-:W-:Y:S01]  /*3b40*/  @P0 SHF.L.U32 R0, R8, 0x1f, RZ ;  /* 0x0000001f08000819 */ /* 0x002fe200000006ff */
[----:B------:R-:W-:Y:S01]  /*3b50*/  UMOV UR5, 0x80004020 ;  /* 0x8000402000057882 */ /* 0x000fe20000000000 */
[----:B------:R-:W-:Y:S01]  /*3b60*/  UMOV UR11, 0x80004020 ;  /* 0x80004020000b7882 */ /* 0x000fe20000000000 */
[----:B------:R-:W-:Y:S01]  /*3b70*/  UMOV UR9, 0x80004020 ;  /* 0x8000402000097882 */ /* 0x000fe20000000000 */
[----:B------:R2:W3:Y:S01]  /*3b80*/  @P0 SYNCS.PHASECHK.TRANS64.TRYWAIT P2, [UR4], R0 ;  /* 0x00000000ff0005a7 */ /* 0x0004e20008041104 */
[----:B------:R-:W-:Y:S03]  /*3b90*/  ULEA UR4, UR6, UR20, 0x8 ;  /* 0x0000001406047291 */ /* 0x000fe6000f8e40ff */
[----:B------:R-:W-:Y:S01]  /*3ba0*/  UMOV UR6, UR14 ;  /* 0x0000000e00067c82 */ /* 0x000fe20008000000 */
[----:B------:R-:W-:Y:S05]  /*3bb0*/  UIADD3 UR8, UPT, UPT, UR4, 0x2, URZ ;  /* 0x0000000204087890 */ /* 0x000fea000fffe0ff */
[----:B------:R2:W-:Y:S01]  /*3bc0*/  UTCQMMA gdesc[UR4], gdesc[UR12], tmem[UR18], tmem[UR26], idesc[UR27], UP2 ;  /* 0x00ff1a0c040075ea */ /* 0x0005e20009000312 */
[----:B------:R-:W-:Y:S03]  /*3bd0*/  UPLOP3.LUT UP2, UPT, UPT, UPT, UPT, 0x80, 0x8 ;  /* 0x000000000008789c */ /* 0x000fe60003f4f070 */
[----:B------:R2:W-:Y:S01]  /*3be0*/  UTCQMMA gdesc[UR8], gdesc[UR10], tmem[UR18], tmem[UR24], idesc[UR25], UPT ;  /* 0x00ff180a080075ea */ /* 0x0005e2000b800312 */
[----:B------:R2:W-:Y:S01]  /*3bf0*/  UTCBAR.MULTICAST [UR7], URZ, UR19 ;  /* 0x000000ff070073e9 */ /* 0x0005e20008000813 */
[----:B------:R-:W-:Y:S06]  /*3c00*/  BRA.U UP3, `(.L_x_72) ;  /* 0xfffffffd03787547 */ /* 0x000fec000b83ffff */
.L_x_69:
[----:B--2---:R-:W-:Y:S01]  /*3c10*/  UIADD3 UR4, UPT, UPT, UR22, 0x1, URZ ;  /* 0x0000000116047890 */ /* 0x004fe2000fffe0ff */
[C---:B------:R-:W-:Y:S01]  /*3c20*/  ISETP.NE.AND P0, PT, R10.reuse, 0x2, PT ;  /* 0x000000020a00780c */ /* 0x040fe20003f05270 */
[----:B------:R-:W-:Y:S02]  /*3c30*/  UIADD3 UR5, UPT, UPT, UR23, 0x110, URZ ;  /* 0x0000011017057890 */ /* 0x000fe4000fffe0ff */
[----:B------:R-:W-:Y:S01]  /*3c40*/  UISETP.NE.AND UP0, UPT, UR4, 0x4, UPT ;  /* 0x000000040400788c */ /* 0x000fe2000bf05270 */
[----:B-1----:R-:W-:Y:S02]  /*3c50*/  SEL R0, RZ, 0x1, P0 ;  /* 0x00000001ff007807 */ /* 0x002fe40000000000 */
[----:B------:R-:W-:Y:S01]  /*3c60*/  SEL R10, R10, RZ, P0 ;  /* 0x000000ff0a0a7207 */ /* 0x000fe20000000000 */
[----:B------:R-:W-:Y:S01]  /*3c70*/  USEL UR6, URZ, 0x1, UP0 ;  /* 0x00000001ff067887 */ /* 0x000fe20008000000 */
[----:B------:R-:W-:Y:S01]  /*3c80*/  LOP3.LUT R9, R9, R0, RZ, 0x3c, !PT ;  /* 0x0000000009097212 */ /* 0x000fe200078e3cff */
[----:B------:R-:W-:Y:S01]  /*3c90*/  USEL UR22, UR4, URZ, UP0 ;  /* 0x000000ff04167287 */ /* 0x000fe20008000000 */
[----:B------:R1:W-:Y:S03]  /*3ca0*/  UTCBAR [UR5], URZ ;  /* 0x000000ff050073e9 */ /* 0x0003e600080000ff */
[----:B------:R-:W-:Y:S01]  /*3cb0*/  LOP3.LUT R11, R11, UR6, RZ, 0x3c, !PT ;  /* 0x000000060b0b7c12 */ /* 0x000fe2000f8e3cff */
[----:B------:R-:W-:Y:S07]  /*3cc0*/  @P1 BRA `(.L_x_73) ;  /* 0xfffffff800b01947 */ /* 0x000fee000383ffff */
[----:B------:R-:W2:Y:S01]  /*3cd0*/  S2UR UR8, SR_CgaCtaId ;  /* 0x00000000000879c3 */ /* 0x000ea20000008800 */
[----:B------:R-:W-:Y:S01]  /*3ce0*/  ELECT P0, URZ, PT ;  /* 0x0000000000ff782f */ /* 0x000fe20003800000 */
[----:B------:R-:W-:Y:S01]  /*3cf0*/  IMAD.MOV.U32 R0, RZ, RZ, 0x1 ;  /* 0x00000001ff007424 */ /* 0x000fe200078e00ff */
[----:B------:R-:W-:Y:S01]  /*3d00*/  UIADD3 UR17, UPT, UPT, UR17, 0x130, URZ ;  /* 0x0000013011117890 */ /* 0x000fe2000fffe0ff */
[----:B------:R-:W-:Y:S01]  /*3d10*/  SHF.L.U32 R3, R11, 0x1f, RZ ;  /* 0x0000001f0b037819 */ /* 0x000fe200000006ff */
[----:B------:R-:W-:-:S03]  /*3d20*/  UMOV UR4, 0x40 ;  /* 0x0000004000047882 */ /* 0x000fc60000000000 */
[----:B------:R-:W-:Y:S01]  /*3d30*/  UVIRTCOUNT.DEALLOC.SMPOOL 0x80 ;  /* 0x000000800000784c */ /* 0x000fe20000000000 */
[----:B--2---:R-:W-:Y:S02]  /*3d40*/  ULEA UR8, UR8, UR4, 0x18 ;  /* 0x0000000408087291 */ /* 0x004fe4000f8ec0ff */
[----:B------:R-:W-:-:S07]  /*3d50*/  ULEA UR4, UR22, UR17, 0x3 ;  /* 0x0000001116047291 */ /* 0x000fce000f8e18ff */
[----:B------:R2:W-:Y:S02]  /*3d60*/  @P0 STS.U8 [UR8+0x1c], R0 ;  /* 0x00001c00ff000988 */ /* 0x0005e40008000008 */
[----:B------:R-:W4:Y:S02]  /*3d70*/  SYNCS.PHASECHK.TRANS64.TRYWAIT P0, [UR4], R3 ;  /* 0x00000003ff0075a7 */ /* 0x000f240008001104 */
[----:B--2-4-:R-:W-:Y:S05]  /*3d80*/  @!P0 BRA `(.L_x_74) ;  /* 0x0000006400048947 */ /* 0x014fea0003800000 */
.L_x_171:
[----:B------:R-:W-:-:S04]  /*3d90*/  UIADD3 UR4, UPT, UPT, UR22, 0x1, URZ ;  /* 0x0000000116047890 */ /* 0x000fc8000fffe0ff */
[----:B------:R-:W-:-:S04]  /*3da0*/  UISETP.NE.AND UP0, UPT, UR4, 0x4, UPT ;  /* 0x000000040400788c */ /* 0x000fc8000bf05270 */
[----:B------:R-:W-:Y:S02]  /*3db0*/  USEL UR6, URZ, 0x1, UP0 ;  /* 0x00000001ff067887 */ /* 0x000fe40008000000 */
[----:B------:R-:W-:-:S04]  /*3dc0*/  USEL UR4, UR4, URZ, UP0 ;  /* 0x000000ff04047287 */ /* 0x000fc80008000000 */
[----:B-1----:R-:W-:Y:S01]  /*3dd0*/  ULEA UR5, UR4, UR17, 0x3 ;  /* 0x0000001104057291 */ /* 0x002fe2000f8e18ff */
[----:B------:R-:W-:-:S04]  /*3de0*/  LOP3.LUT R2, R11, UR6, RZ, 0x3c, !PT ;  /* 0x000000060b027c12 */ /* 0x000fc8000f8e3cff */
[----:B--2---:R-:W-:-:S04]  /*3df0*/  SHF.L.U32 R3, R2, 0x1f, RZ ;  /* 0x0000001f02037819 */ /* 0x004fc800000006ff */
[----:B------:R-:W1:Y:S02]  /*3e00*/  SYNCS.PHASECHK.TRANS64.TRYWAIT P0, [UR5], R3 ;  /* 0x00000003ff0075a7 */ /* 0x000e640008001105 */
[----:B-1----:R-:W-:Y:S05]  /*3e10*/  @!P0 BRA `(.L_x_75) ;  /* 0x0000006000f88947 */ /* 0x002fea0003800000 */
.L_x_173:
        /* <DEDUP_REMOVED lines=9> */
.L_x_175:
[----:B------:R-:W-:-:S04]  /*3eb0*/  UIADD3 UR4, UPT, UPT, UR4, 0x1, URZ ;  /* 0x0000000104047890 */ /* 0x000fc8000fffe0ff */
[----:B------:R-:W-:-:S04]  /*3ec0*/  UISETP.NE.AND UP0, UPT, UR4, 0x4, UPT ;  /* 0x000000040400788c */ /* 0x000fc8000bf05270 */
[----:B------:R-:W-:Y:S02]  /*3ed0*/  USEL UR5, URZ, 0x1, UP0 ;  /* 0x00000001ff057887 */ /* 0x000fe40008000000 */
[----:B------:R-:W-:-:S04]  /*3ee0*/  USEL UR4, UR4, URZ, UP0 ;  /* 0x000000ff04047287 */ /* 0x000fc80008000000 */
[----:B------:R-:W-:Y:S01]  /*3ef0*/  ULEA UR4, UR4, UR17, 0x3 ;  /* 0x0000001104047291 */ /* 0x000fe2000f8e18ff */
[----:B-1----:R-:W-:-:S04]  /*3f00*/  LOP3.LUT R3, R2, UR5, RZ, 0x3c, !PT ;  /* 0x0000000502037c12 */ /* 0x002fc8000f8e3cff */
[----:B------:R-:W-:-:S04]  /*3f10*/  SHF.L.U32 R3, R3, 0x1f, RZ ;  /* 0x0000001f03037819 */ /* 0x000fc800000006ff */
[----:B------:R-:W1:Y:S02]  /*3f20*/  SYNCS.PHASECHK.TRANS64.TRYWAIT P0, [UR4], R3 ;  /* 0x00000003ff0075a7 */ /* 0x000e640008001104 */
[----:B-1----:R-:W-:Y:S05]  /*3f30*/  @!P0 BRA `(.L_x_77) ;  /* 0x0000006000e08947 */ /* 0x002fea0003800000 */
.L_x_177:
[----:B------:R-:W-:Y:S01]  /*3f40*/  NOP ;  /* 0x0000000000007918 */ /* 0x000fe20000000000 */
[----:B-1----:R-:W1:Y:S01]  /*3f50*/  LDS R0, [UR8+0x14] ;  /* 0x00001408ff007984 */ /* 0x002e620008000800 */
[----:B------:R-:W-:Y:S01]  /*3f60*/  ULOP3.LUT UR4, UR30, 0xffff, URZ, 0xc0, !UPT ;  /* 0x0000ffff1e047892 */ /* 0x000fe2000f8ec0ff */
[----:B------:R-:W-:Y:S01]  /*3f70*/  UMOV UR5, 0xffff ;  /* 0x0000ffff00057882 */ /* 0x000fe20000000000 */
[----:B------:R-:W-:Y:S02]  /*3f80*/  UMOV UR6, 0x1 ;  /* 0x0000000100067882 */ /* 0x000fe40000000000 */
[----:B------:R-:W-:-:S04]  /*3f90*/  USHF.R.U32.HI UR4, URZ, 0x5, UR4 ;  /* 0x00000005ff047899 */ /* 0x000fc80008011604 */
[----:B------:R-:W-:Y:S02]  /*3fa0*/  USHF.L.U32 UR5, UR5, UR4, URZ ;  /* 0x0000000405057299 */ /* 0x000fe400080006ff */
[----:B------:R-:W-:-:S04]  /*3fb0*/  USHF.L.U32 UR4, UR6, UR4, URZ ;  /* 0x0000000406047299 */ /* 0x000fc800080006ff */
[----:B-1----:R-:W-:-:S04]  /*3fc0*/  LOP3.LUT R0, R0, UR5, RZ, 0xc0, !PT ;  /* 0x0000000500007c12 */ /* 0x002fc8000f8ec0ff */
[----:B------:R-:W-:-:S13]  /*3fd0*/  ISETP.NE.AND P0, PT, R0, UR5, PT ;  /* 0x0000000500007c0c */ /* 0x000fda000bf05270 */
[----:B------:R-:W-:Y:S05]  /*3fe0*/  @P0 BRA `(.L_x_78) ;  /* 0x0000000000580947 */ /* 0x000fea0003800000 */
[----:B------:R-:W1:Y:S02]  /*3ff0*/  LDS R0, [UR8+0x18] ;  /* 0x00001808ff007984 */ /* 0x000e640008000800 */
[----:B-1----:R-:W-:-:S04]  /*4000*/  LOP3.LUT R0, R0, UR4, RZ, 0xc0, !PT ;  /* 0x0000000400007c12 */ /* 0x002fc8000f8ec0ff */
[----:B------:R-:W-:-:S13]  /*4010*/  ISETP.NE.AND P0, PT, R0, UR4, PT ;  /* 0x0000000400007c0c */ /* 0x000fda000bf05270 */
[----:B------:R-:W-:Y:S05]  /*4020*/  @P0 BRA `(.L_x_79) ;  /* 0x00000000003c0947 */ /* 0x000fea0003800000 */
[----:B------:R-:W1:Y:S01]  /*4030*/  S2R R2, SR_LANEID ;  /* 0x0000000000027919 */ /* 0x000e620000000000 */
[----:B------:R-:W-:Y:S01]  /*4040*/  ULOP3.LUT UR5, URZ, UR5, URZ, 0x33, !UPT ;  /* 0x00000005ff057292 */ /* 0x000fe2000f8e33ff */
[----:B------:R-:W-:Y:S01]  /*4050*/  LOP3.LUT R4, RZ, UR4, RZ, 0x33, !PT ;  /* 0x00000004ff047c12 */ /* 0x000fe2000f8e33ff */
[----:B------:R-:W-:Y:S02]  /*4060*/  VOTEU.ANY UR4, UPT, PT ;  /* 0x0000000000047886 */ /* 0x000fe400038e0100 */
[----:B------:R-:W-:Y:S01]  /*4070*/  UFLO.U32 UR4, UR4 ;  /* 0x00000004000472bd */ /* 0x000fe200080e0000 */
[----:B------:R-:W2:Y:S01]  /*4080*/  REDUX UR6, R4 ;  /* 0x00000000040673c4 */ /* 0x000ea20000000000 */
[----:B------:R-:W-:-:S06]  /*4090*/  IMAD.U32 R0, RZ, RZ, UR5 ;  /* 0x00000005ff007e24 */ /* 0x000fcc000f8e00ff */
[----:B------:R4:W-:Y:S01]  /*40a0*/  UTCATOMSWS.AND URZ, UR5 ;  /* 0x0000000500ff79e3 */ /* 0x0009e20008000000 */
[----:B------:R-:W3:Y:S01]  /*40b0*/  REDUX UR7, R0 ;  /* 0x00000000000773c4 */ /* 0x000ee20000000000 */
[----:B-1----:R-:W-:Y:S01]  /*40c0*/  ISETP.EQ.U32.AND P0, PT, R2, UR4, PT ;  /* 0x0000000402007c0c */ /* 0x002fe2000bf02070 */
[----:B--2---:R-:W-:Y:S01]  /*40d0*/  IMAD.U32 R2, RZ, RZ, UR6 ;  /* 0x00000006ff027e24 */ /* 0x004fe2000f8e00ff */
[----:B---3--:R-:W-:-:S11]  /*40e0*/  MOV R3, UR7 ;  /* 0x0000000700037c02 */ /* 0x008fd60008000f00 */
[----:B------:R4:W-:Y:S04]  /*40f0*/  @P0 ATOMS.AND RZ, [UR8+0x14], R3 ;  /* 0x00001403ffff098c */ /* 0x0009e8000a800008 */
[----:B------:R4:W-:Y:S01]  /*4100*/  @P0 ATOMS.AND RZ, [UR8+0x18], R2 ;  /* 0x00001802ffff098c */ /* 0x0009e2000a800008 */
[----:B------:R-:W-:Y:S05]  /*4110*/  BRA `(.L_x_80) ;  /* 0x0000000000147947 */ /* 0x000fea0003800000 */
.L_x_79:
[----:B------:R-:W-:Y:S02]  /*4120*/  MOV R2, 0x4140 ;  /* 0x0000414000027802 */ /* 0x000fe40000000f00 */
[----:B---3-5:R-:W-:Y:S05]  /*4130*/  CALL.REL.NOINC `($__internal_0_$__cuda_sm10x_tcgen05_guardrail_trap_col_being_dealloced_not_returned_by_alloc) ;  /* 0x0000006400c47944 */ /* 0x028fea0003c00000 */
[----:B------:R-:W-:Y:S05]  /*4140*/  BRA `(.L_x_80) ;  /* 0x0000000000087947 */ /* 0x000fea0003800000 */
.L_x_78:
[----:B------:R-:W-:Y:S02]  /*4150*/  MOV R2, 0x4170 ;  /* 0x0000417000027802 */ /* 0x000fe40000000f00 */
[----:B---3-5:R-:W-:Y:S05]  /*4160*/  CALL.REL.NOINC `($__internal_2_$__cuda_sm10x_tcgen05_guardrail_trap_unallocated_columns_being_dealloced) ;  /* 0x0000006400d07944 */ /* 0x028fea0003c00000 */
.L_x_80:
[----:B------:R-:W-:Y:S01]  /*4170*/  NOP ;  /* 0x0000000000007918 */ /* 0x000fe20000000000 */
[----:B----4-:R-:W-:Y:S05]  /*4180*/  EXIT ;  /* 0x000000000000794d */ /* 0x010fea0003800000 */
.L_x_62:
[----:B------:R-:W-:-:S09]  /*4190*/  UISETP.NE.OR UP0, UPT, UR17, 0x3, !UP3 ;  /* 0x000000031100788c */ /* 0x000fd2000df05670 */
[----:B------:R-:W-:Y:S05]  /*41a0*/  BRA.U UP0, `(.L_x_81) ;  /* 0x0000001100587547 */ /* 0x000fea000b800000 */
[----:B------:R-:W1:Y:S01]  /*41b0*/  S2UR UR10, SR_CgaCtaId ;  /* 0x00000000000a79c3 */ /* 0x000e620000008800 */
[----:B------:R-:W2:Y:S01]  /*41c0*/  LDCU UR31, c[0x0][0x370] ;  /* 0x00006e00ff1f77ac */ /* 0x000ea20008000800 */
[----:B------:R-:W-:Y:S02]  /*41d0*/  HFMA2 R13, -RZ, RZ, 0, 0 ;  /* 0x00000000ff0d7431 */ /* 0x000fe400000001ff */
[----:B------:R-:W-:Y:S01]  /*41e0*/  IMAD.MOV.U32 R15, RZ, RZ, 0x1 ;  /* 0x00000001ff0f7424 */ /* 0x000fe200078e00ff */
[----:B------:R-:W-:Y:S01]  /*41f0*/  MOV R7, 0x1000 ;  /* 0x0000100000077802 */ /* 0x000fe20000000f00 */
[----:B------:R-:W2:Y:S01]  /*4200*/  LDCU.128 UR44, c[0x0][0xb10] ;  /* 0x00016200ff2c77ac */ /* 0x000ea20008000c00 */
[----:B------:R-:W-:Y:S01]  /*4210*/  IMAD.MOV.U32 R14, RZ, RZ, RZ ;  /* 0x000000ffff0e7224 */ /* 0x000fe200078e00ff */
[----:B------:R-:W3:Y:S01]  /*4220*/  LDC.64 R16, c[0x0][0x348] ;  /* 0x0000d200ff107b82 */ /* 0x000ee20000000a00 */
[----:B------:R-:W4:Y:S01]  /*4230*/  LDCU UR30, c[0x0][0x374] ;  /* 0x00006e80ff1e77ac */ /* 0x000f220008000800 */
[----:B------:R-:W1:Y:S06]  /*4240*/  LDCU UR15, c[0x0][0xb0c] ;  /* 0x00016180ff0f77ac */ /* 0x000e6c0008000800 */
[----:B------:R-:W3:Y:S01]  /*4250*/  LDC.64 R2, c[0x0][0x888] ;  /* 0x00022200ff027b82 */ /* 0x000ee20000000a00 */
[----:B------:R-:W3:Y:S01]  /*4260*/  LDCU UR49, c[0x0][0xb20] ;  /* 0x00016400ff3177ac */ /* 0x000ee20008000800 */
[----:B------:R-:W3:Y:S06]  /*4270*/  LDCU UR4, c[0x0][0xb30] ;  /* 0x00016600ff0477ac */ /* 0x000eec0008000800 */
[----:B------:R-:W3:Y:S01]  /*4280*/  LDC.64 R4, c[0x0][0x890] ;  /* 0x00022400ff047b82 */ /* 0x000ee20000000a00 */
[----:B------:R-:W-:Y:S01]  /*4290*/  UMOV UR21, 0x400 ;  /* 0x0000040000157882 */ /* 0x000fe20000000000 */
[----:B--2---:R-:W-:-:S02]  /*42a0*/  UIMAD.WIDE.U32 UR6, UR31, UR44, URZ ;  /* 0x0000002c1f0672a5 */ /* 0x004fc4000f8e00ff */
[----:B----4-:R-:W-:Y:S02]  /*42b0*/  UIMAD.WIDE.U32 UR8, UR30, UR47, URZ ;  /* 0x0000002f1e0872a5 */ /* 0x010fe4000f8e00ff */
[----:B-1----:R-:W-:Y:S02]  /*42c0*/  ULEA UR21, UR10, UR21, 0x18 ;  /* 0x000000150a157291 */ /* 0x002fe4000f8ec0ff */
[----:B------:R-:W-:Y:S02]  /*42d0*/  UPLOP3.LUT UP3, UPT, UPT, UPT, UPT, 0x40, 0x4 ;  /* 0x000000000004789c */ /* 0x000fe40003f6e870 */
[----:B------:R-:W-:Y:S02]  /*42e0*/  UIADD3 UR37, UPT, UPT, UR21, 0xb8, URZ ;  /* 0x000000b815257890 */ /* 0x000fe4000fffe0ff */
[----:B------:R-:W-:Y:S02]  /*42f0*/  UIADD3 UR33, UPT, UPT, UR21, 0xa0, URZ ;  /* 0x000000a015217890 */ /* 0x000fe4000fffe0ff */
[----:B------:R-:W-:-:S02]  /*4300*/  UIADD3 UR25, UPT, UPT, UR21, 0xa8, URZ ;  /* 0x000000a815197890 */ /* 0x000fc4000fffe0ff */
[----:B------:R-:W-:Y:S01]  /*4310*/  UIADD3 UR17, UPT, UPT, UR21, 0xb0, URZ ;  /* 0x000000b015117890 */ /* 0x000fe2000fffe0ff */
[----:B------:R-:W-:Y:S01]  /*4320*/  UMOV UR6, UR7 ;  /* 0x0000000700067c82 */ /* 0x000fe20008000000 */
[----:B------:R-:W-:Y:S01]  /*4330*/  UMOV UR41, UR9 ;  /* 0x0000000900297c82 */ /* 0x000fe20008000000 */
[----:B------:R-:W-:Y:S02]  /*4340*/  UISETP.GE.AND UP0, UPT, UR42, 0x1, UPT ;  /* 0x000000012a00788c */ /* 0x000fe4000bf06270 */
[----:B------:R-:W-:Y:S01]  /*4350*/  UISETP.NE.AND UP4, UPT, UR42, 0x1, UPT ;  /* 0x000000012a00788c */ /* 0x000fe2000bf85270 */
[----:B------:R-:W1:Y:S01]  /*4360*/  LDCU.64 UR22, c[0x0][0xb28] ;  /* 0x00016500ff1677ac */ /* 0x000e620008000a00 */
[----:B------:R-:W-:Y:S02]  /*4370*/  UISETP.NE.AND UP6, UPT, UR15, 0x1, UPT ;  /* 0x000000010f00788c */ /* 0x000fe4000bfc5270 */
[----:B------:R-:W-:Y:S02]  /*4380*/  UISETP.NE.AND UP5, UPT, UR46, 0x1, UPT ;  /* 0x000000012e00788c */ /* 0x000fe4000bfa5270 */
[----:B------:R-:W-:-:S02]  /*4390*/  UPRMT UR37, UR10, 0x654, UR37 ;  /* 0x000006540a257896 */ /* 0x000fc40008000025 */
[----:B------:R-:W-:Y:S02]  /*43a0*/  USHF.R.U32.HI UR43, URZ, UR45, UR6 ;  /* 0x0000002dff2b7299 */ /* 0x000fe40008011606 */
[----:B------:R-:W-:Y:S02]  /*43b0*/  UPRMT UR40, UR10, 0x654, UR33 ;  /* 0x000006540a287896 */ /* 0x000fe40008000021 */
[----:B------:R-:W-:Y:S02]  /*43c0*/  UPRMT UR39, UR10, 0x654, UR25 ;  /* 0x000006540a277896 */ /* 0x000fe40008000019 */
[----:B------:R-:W-:Y:S02]  /*43d0*/  UPRMT UR38, UR10, 0x654, UR17 ;  /* 0x000006540a267896 */ /* 0x000fe40008000011 */
[----:B---3--:R-:W-:Y:S02]  /*43e0*/  USHF.R.U32.HI UR41, URZ, UR49, UR41 ;  /* 0x00000031ff297299 */ /* 0x008fe40008011629 */
[----:B------:R-:W-:-:S11]  /*43f0*/  UISETP.NE.AND UP2, UPT, UR4, 0x1, UPT ;  /* 0x000000010400788c */ /* 0x000fd6000bf45270 */
.L_x_92:
[C---:B------:R-:W-:Y:S02]  /*4400*/  LEA R12, R14.reuse, UR21, 0x3 ;  /* 0x000000150e0c7c11 */ /* 0x040fe4000f8e18ff */
[----:B------:R-:W-:Y:S02]  /*4410*/  SHF.L.U32 R9, R13, 0x1f, RZ ;  /* 0x0000001f0d097819 */ /* 0x000fe400000006ff */
[----:B------:R-:W-:Y:S02]  /*4420*/  LEA R10, R14, UR21, 0x4 ;  /* 0x000000150e0a7c11 */ /* 0x000fe4000f8e20ff */
[----:B--2---:R-:W2:Y:S02]  /*4430*/  SYNCS.PHASECHK.TRANS64.TRYWAIT P0, [R12+URZ+0xf0], R9 ;  /* 0x0000f0090c0075a7 */ /* 0x004ea400080011ff */
[----:B--2---:R-:W-:Y:S05]  /*4440*/  @!P0 BRA `(.L_x_82) ;  /* 0x0000005c00b48947 */ /* 0x004fea0003800000 */
.L_x_178:
[----:B--2---:R-:W2:Y:S01]  /*4450*/  LDS.128 R8, [R10+0x180] ;  /* 0x000180000a087984 */ /* 0x004ea20000000c00 */
[----:B------:R-:W-:Y:S01]  /*4460*/  UISETP.GE.AND UP0, UPT, UR42, 0x1, UPT ;  /* 0x000000012a00788c */ /* 0x000fe2000bf06270 */
[----:B------:R-:W-:Y:S01]  /*4470*/  @!PT LDS RZ, [RZ] ;  /* 0x00000000fffff984 */ /* 0x000fe20000000800 */
[----:B------:R-:W-:Y:S01]  /*4480*/  @!PT LDS RZ, [RZ] ;  /* 0x00000000fffff984 */ /* 0x000fe20000000800 */
[----:B------:R-:W-:Y:S01]  /*4490*/  @!PT LDS RZ, [RZ] ;  /* 0x00000000fffff984 */ /* 0x000fe20000000800 */
[----:B------:R-:W-:Y:S01]  /*44a0*/  @!PT LDS RZ, [RZ] ;  /* 0x00000000fffff984 */ /* 0x000fe20000000800 */
[----:B------:R3:W-:Y:S06]  /*44b0*/  MEMBAR.ALL.CTA ;  /* 0x0000000000007992 */ /* 0x0007ec0000008000 */
[----:B---3--:R-:W3:Y:S01]  /*44c0*/  FENCE.VIEW.ASYNC.S ;  /* 0x00000000000073c6 */ /* 0x008ee20000000000 */
[----:B--2---:R-:W-:Y:S11]  /*44d0*/  LOP3.LUT P0, RZ, R10, 0x1, RZ, 0xc0, !PT ;  /* 0x000000010aff7812 */ /* 0x004ff6000780c0ff */
[----:B------:R-:W-:Y:S02]  /*44e0*/  @!UPT UIADD3 URZ, UPT, UPT, URZ, URZ, URZ ;  /* 0x000000fffffff290 */ /* 0x000fe4000fffe0ff */
[----:B---3--:R-:W-:Y:S01]  /*44f0*/  VOTEU.ANY UP1, P0 ;  /* 0x0000000000ff7886 */ /* 0x008fe20000020100 */
[----:B------:R-:W-:Y:S11]  /*4500*/  PLOP3.LUT P0, PT, PT, PT, UP1, 0x80, 0x8 ;  /* 0x000000000008781c */ /* 0x000ff60003f0f018 */
[----:B------:R-:W-:Y:S02]  /*4510*/  @!UPT UIADD3 URZ, UPT, UPT, URZ, URZ, URZ ;  /* 0x000000fffffff290 */ /* 0x000fe4000fffe0ff */
[----:B------:R-:W-:Y:S02]  /*4520*/  @P0 SHF.R.U32.HI R0, RZ, 0x10, R9 ;  /* 0x00000010ff000819 */ /* 0x000fe40000011609 */
[----:B------:R-:W-:Y:S02]  /*4530*/  @P0 MOV R6, R8 ;  /* 0x0000000800060202 */ /* 0x000fe40000000f00 */
[----:B------:R-:W-:Y:S01]  /*4540*/  @P0 R2UR UR4, R0 ;  /* 0x00000000000402ca */ /* 0x000fe200000e0000 */
[----:B------:R-:W-:Y:S01]  /*4550*/  VIADD R0, R12, 0x100 ;  /* 0x000001000c007836 */ /* 0x000fe20000000000 */
[----:B------:R-:W-:Y:S02]  /*4560*/  @P0 LOP3.LUT R8, R9, 0xffff, RZ, 0xc0, !PT ;  /* 0x0000ffff09080812 */ /* 0x000fe400078ec0ff */
[----:B------:R-:W-:Y:S02]  /*4570*/  @P0 R2UR UR6, R6 ;  /* 0x00000000060602ca */ /* 0x000fe400000e0000 */
[----:B------:R-:W-:Y:S02]  /*4580*/  PRMT R0, RZ, 0x654, R0 ;  /* 0x00000654ff007816 */ /* 0x000fe40000000000 */
[----:B------:R-:W-:Y:S02]  /*4590*/  @P0 R2UR UR5, R8 ;  /* 0x00000000080502ca */ /* 0x000fe400000e0000 */
[----:B------:R2:W-:Y:S03]  /*45a0*/  SYNCS.ARRIVE.TRANS64.RED.A1T0 RZ, [R0+URZ], RZ ;  /* 0x000000ff00ff79a7 */ /* 0x0005e600081004ff */
[----:B------:R-:W-:Y:S04]  /*45b0*/  @UP1 UMOV UR29, UR4 ;  /* 0x00000004001d1c82 */ /* 0x000fe80008000000 */
[----:B------:R-:W-:Y:S04]  /*45c0*/  @UP1 UMOV UR14, UR6 ;  /* 0x00000006000e1c82 */ /* 0x000fe80008000000 */
[----:B------:R-:W-:Y:S01]  /*45d0*/  @UP1 UMOV UR13, UR5 ;  /* 0x00000005000d1c82 */ /* 0x000fe20008000000 */
[----:B------:R-:W-:Y:S05]  /*45e0*/  BRA.U !UP0, `(.L_x_83) ;  /* 0x0000000108a47547 */ /* 0x000fea000b800000 */
[----:B------:R-:W-:Y:S02]  /*45f0*/  UIMAD.WIDE.U32 UR18, UR13, UR47, URZ ;  /* 0x0000002f0d1272a5 */ /* 0x000fe4000f8e00ff */
[----:B------:R-:W-:Y:S02]  /*4600*/  UIMAD.WIDE.U32 UR26, UR14, UR44, URZ ;  /* 0x0000002c0e1a72a5 */ /* 0x000fe4000f8e00ff */
[----:B------:R-:W-:Y:S02]  /*4610*/  USEL UR4, UR30, UR41, !UP5 ;  /* 0x000000291e047287 */ /* 0x000fe4000e800000 */
[----:B------:R-:W-:Y:S02]  /*4620*/  USEL UR7, UR31, UR43, !UP6 ;  /* 0x0000002b1f077287 */ /* 0x000fe4000f000000 */
[----:B-1----:R-:W-:Y:S02]  /*4630*/  UIMAD.WIDE.U32 UR8, UR4, UR22, URZ ;  /* 0x00000016040872a5 */ /* 0x002fe4000f8e00ff */
[----:B------:R-:W-:Y:S01]  /*4640*/  UIMAD.WIDE.U32 UR10, UR7, UR22, URZ ;  /* 0x00000016070a72a5 */ /* 0x000fe2000f8e00ff */
[----:B------:R-:W-:Y:S02]  /*4650*/  UMOV UR5, UR19 ;  /* 0x0000001300057c82 */ /* 0x000fe40008000000 */
[----:B------:R-:W-:Y:S03]  /*4660*/  USHF.R.U32.HI UR6, URZ, UR49, UR5 ;  /* 0x00000031ff067299 */ /* 0x000fe60008011605 */
[----:B------:R-:W-:Y:S01]  /*4670*/  UMOV UR5, UR27 ;  /* 0x0000001b00057c82 */ /* 0x000fe20008000000 */
[----:B------:R-:W-:Y:S02]  /*4680*/  USEL UR6, UR13, UR6, !UP5 ;  /* 0x000000060d067287 */ /* 0x000fe4000e800000 */
[----:B------:R-:W-:Y:S03]  /*4690*/  USHF.R.U32.HI UR12, URZ, UR45, UR5 ;  /* 0x0000002dff0c7299 */ /* 0x000fe60008011605 */
[----:B------:R-:W-:Y:S02]  /*46a0*/  UMOV UR5, UR9 ;  /* 0x0000000900057c82 */ /* 0x000fe40008000000 */
[----:B------:R-:W-:Y:S03]  /*46b0*/  @UP4 USHF.R.U32.HI UR4, URZ, UR23, UR5 ;  /* 0x00000017ff044299 */ /* 0x000fe60008011605 */
[----:B------:R-:W-:Y:S01]  /*46c0*/  UMOV UR5, UR11 ;  /* 0x0000000b00057c82 */ /* 0x000fe20008000000 */
[----:B------:R-:W-:Y:S02]  /*46d0*/  UIMAD UR4, UR42, UR4, URZ ;  /* 0x000000042a0472a4 */ /* 0x000fe4000f8e02ff */
[----:B------:R-:W-:Y:S02]  /*46e0*/  @UP4 USHF.R.U32.HI UR7, URZ, UR23, UR5 ;  /* 0x00000017ff074299 */ /* 0x000fe40008011605 */
[----:B------:R-:W-:Y:S02]  /*46f0*/  UIMAD.WIDE.U32 UR10, UR6, UR22, URZ ;  /* 0x00000016060a72a5 */ /* 0x000fe4000f8e00ff */
[----:B------:R-:W-:Y:S02]  /*4700*/  USEL UR5, UR14, UR12, !UP6 ;  /* 0x0000000c0e057287 */ /* 0x000fe4000f000000 */
[----:B------:R-:W-:Y:S02]  /*4710*/  UIMAD UR8, UR42, UR7, URZ ;  /* 0x000000072a0872a4 */ /* 0x000fe4000f8e02ff */
[----:B------:R-:W-:Y:S03]  /*4720*/  UISETP.GE.AND UP0, UPT, UR6, UR4, UPT ;  /* 0x000000040600728c */ /* 0x000fe6000bf06270 */
[----:B------:R-:W-:Y:S01]  /*4730*/  UMOV UR4, UR11 ;  /* 0x0000000b00047c82 */ /* 0x000fe20008000000 */
[----:B------:R-:W-:Y:S02]  /*4740*/  UISETP.GE.OR UP0, UPT, UR5, UR8, UP0 ;  /* 0x000000080500728c */ /* 0x000fe40008706670 */
[----:B------:R-:W-:Y:S02]  /*4750*/  USHF.R.U32.HI UR4, URZ, UR23, UR4 ;  /* 0x00000017ff047299 */ /* 0x000fe40008011604 */
[----:B------:R-:W-:Y:S02]  /*4760*/  UIMAD.WIDE.U32 UR8, UR5, UR22, URZ ;  /* 0x00000016050872a5 */ /* 0x000fe4000f8e00ff */
[----:B------:R-:W-:Y:S04]  /*4770*/  USEL UR10, UR6, UR4, !UP4 ;  /* 0x00000004060a7287 */ /* 0x000fe8000e000000 */
[----:B------:R-:W-:Y:S01]  /*4780*/  UIADD3 UR11, UPT, UPT, -UR10, URZ, URZ ;  /* 0x000000ff0a0b7290 */ /* 0x000fe2000fffe1ff */
[----:B------:R-:W-:Y:S02]  /*4790*/  @!UP0 UMOV UR4, UR9 ;  /* 0x0000000900048c82 */ /* 0x000fe40008000000 */
[----:B------:R-:W-:Y:S02]  /*47a0*/  @!UP0 USHF.R.U32.HI UR4, URZ, UR23, UR4 ;  /* 0x00000017ff048299 */ /* 0x000fe40008011604 */
[----:B------:R-:W-:Y:S02]  /*47b0*/  UIMAD UR8, UR42, UR11, UR6 ;  /* 0x0000000b2a0872a4 */ /* 0x000fe4000f8e0206 */
[----:B------:R-:W-:Y:S04]  /*47c0*/  @!UP0 USEL UR4, UR5, UR4, !UP4 ;  /* 0x0000000405048287 */ /* 0x000fe8000e000000 */
[----:B------:R-:W-:Y:S02]  /*47d0*/  @!UP0 UIMAD UR8, UR7, UR8, UR4 ;  /* 0x00000008070882a4 */ /* 0x000fe4000f8e0204 */
[----:B------:R-:W-:Y:S02]  /*47e0*/  @!UP0 UIADD3 UR9, UPT, UPT, UR10, -UR4, URZ ;  /* 0x800000040a098290 */ /* 0x000fe4000fffe0ff */
[----:B------:R-:W-:Y:S02]  /*47f0*/  UIADD3 UR4, UPT, UPT, -UR5, URZ, URZ ;  /* 0x000000ff05047290 */ /* 0x000fe4000fffe1ff */
[----:B------:R-:W-:Y:S02]  /*4800*/  UIADD3 UR7, UPT, UPT, -UR6, URZ, URZ ;  /* 0x000000ff06077290 */ /* 0x000fe4000fffe1ff */
[----:B------:R-:W-:Y:S02]  /*4810*/  @!UP0 UIMAD UR6, UR9, UR42, UR5 ;  /* 0x0000002a090682a4 */ /* 0x000fe4000f8e0205 */
[----:B------:R-:W-:Y:S02]  /*4820*/  UIMAD UR14, UR15, UR4, UR14 ;  /* 0x000000040f0e72a4 */ /* 0x000fe4000f8e020e */
[----:B------:R-:W-:Y:S01]  /*4830*/  UIMAD UR13, UR46, UR7, UR13 ;  /* 0x000000072e0d72a4 */ /* 0x000fe2000f8e020d */
[----:B------:R-:W-:Y:S02]  /*4840*/  @!UP0 UMOV UR5, UR8 ;  /* 0x0000000800058c82 */ /* 0x000fe40008000000 */
[----:B------:R-:W-:Y:S02]  /*4850*/  UIMAD UR14, UR5, UR15, UR14 ;  /* 0x0000000f050e72a4 */ /* 0x000fe4000f8e020e */
[----:B------:R-:W-:Y:S11]  /*4860*/  UIMAD UR13, UR6, UR46, UR13 ;  /* 0x0000002e060d72a4 */ /* 0x000ff6000f8e020d */
[----:B------:R-:W-:Y:S01]  /*4870*/  @!UPT UIADD3 URZ, UPT, UPT, URZ, URZ, URZ ;  /* 0x000000fffffff290 */ /* 0x000fe2000fffe0ff */
.L_x_83:
[----:B------:R-:W3:Y:S01]  /*4880*/  @!UP2 LDCU.128 UR8, c[0x0][0xb10] ;  /* 0x00016200ff08a7ac */ /* 0x000ee20008000c00 */
[C---:B------:R-:W-:Y:S02]  /*4890*/  ISETP.NE.U32.AND P1, PT, R4.reuse, RZ, PT ;  /* 0x000000ff0400720c */ /* 0x040fe40003f25070 */
[----:B------:R-:W-:Y:S02]  /*48a0*/  ISETP.NE.U32.AND P0, PT, R4, RZ, PT ;  /* 0x000000ff0400720c */ /* 0x000fe40003f05070 */
[C---:B------:R-:W-:Y:S02]  /*48b0*/  ISETP.NE.AND.EX P1, PT, R5.reuse, RZ, PT, P1 ;  /* 0x000000ff0500720c */ /* 0x040fe40003f25310 */
[----:B------:R-:W-:Y:S01]  /*48c0*/  ISETP.NE.AND.EX P0, PT, R5, RZ, PT, P0 ;  /* 0x000000ff0500720c */ /* 0x000fe20003f05300 */
[----:B------:R-:W4:Y:S01]  /*48d0*/  @!UP2 LDCU UR5, c[0x0][0xb0c] ;  /* 0x00016180ff05a7ac */ /* 0x000f220008000800 */
[----:B------:R-:W-:Y:S01]  /*48e0*/  SHF.L.U32 R9, R15, 0x1f, RZ ;  /* 0x0000001f0f097819 */ /* 0x000fe200000006ff */
[----:B------:R-:W-:Y:S02]  /*48f0*/  USHF.L.U32 UR35, UR16, 0x6, URZ ;  /* 0x0000000610237899 */ /* 0x000fe400080006ff */
[----:B------:R-:W-:Y:S02]  /*4900*/  USHF.L.U32 UR34, UR20, 0x8, URZ ;  /* 0x0000000814227899 */ /* 0x000fe400080006ff */
[----:B---3--:R-:W-:Y:S07]  /*4910*/  UIMAD.WIDE.U32 UR6, UR14, UR8, URZ ;  /* 0x000000080e0672a5 */ /* 0x008fee000f8e00ff */
[----:B------:R-:W-:Y:S01]  /*4920*/  @!UP2 UMOV UR4, UR7 ;  /* 0x000000070004ac82 */ /* 0x000fe20008000000 */
[----:B----4-:R-:W-:Y:S02]  /*4930*/  @!UP2 UISETP.NE.AND UP0, UPT, UR5, 0x1, UPT ;  /* 0x000000010500a88c */ /* 0x010fe4000bf05270 */
[----:B------:R-:W-:Y:S02]  /*4940*/  @!UP2 USHF.R.U32.HI UR4, URZ, UR9, UR4 ;  /* 0x00000009ff04a299 */ /* 0x000fe40008011604 */
[----:B------:R-:W-:Y:S02]  /*4950*/  UIMAD.WIDE.U32 UR6, UR13, UR11, URZ ;  /* 0x0000000b0d0672a5 */ /* 0x000fe4000f8e00ff */
[----:B------:R-:W-:Y:S02]  /*4960*/  @!UP2 USEL UR8, UR14, UR4, !UP0 ;  /* 0x000000040e08a287 */ /* 0x000fe4000c000000 */
[----:B------:R-:W-:Y:S03]  /*4970*/  @!UP2 UISETP.NE.AND UP0, UPT, UR10, 0x1, UPT ;  /* 0x000000010a00a88c */ /* 0x000fe6000bf05270 */
[----:B------:R-:W-:Y:S02]  /*4980*/  @!UP2 UMOV UR6, UR7 ;  /* 0x000000070006ac82 */ /* 0x000fe40008000000 */
[----:B------:R-:W3:Y:S02]  /*4990*/  @!UP2 LDCU UR4, c[0x0][0xb20] ;  /* 0x00016400ff04a7ac */ /* 0x000ee40008000800 */
[----:B---3--:R-:W-:Y:S04]  /*49a0*/  @!UP2 USHF.R.U32.HI UR6, URZ, UR4, UR6 ;  /* 0x00000004ff06a299 */ /* 0x008fe80008011606 */
[----:B------:R-:W-:Y:S04]  /*49b0*/  @!UP2 USEL UR6, UR13, UR6, !UP0 ;  /* 0x000000060d06a287 */ /* 0x000fe8000c000000 */
[----:B------:R-:W-:Y:S02]  /*49c0*/  @!UP2 UIADD3 UR4, UPT, UPT, -UR8, UR6, URZ ;  /* 0x000000060804a290 */ /* 0x000fe4000fffe1ff */
[----:B------:R-:W-:Y:S02]  /*49d0*/  @!UP2 UIADD3 UR6, UPT, UPT, UR8, -UR6, URZ ;  /* 0x800000060806a290 */ /* 0x000fe4000fffe0ff */
[----:B------:R-:W-:Y:S02]  /*49e0*/  @!UP2 UIMAD UR14, UR4, UR5, UR14 ;  /* 0x00000005040ea2a4 */ /* 0x000fe4000f8e020e */
[----:B------:R-:W-:Y:S01]  /*49f0*/  @!UP2 UIMAD UR13, UR6, UR10, UR13 ;  /* 0x0000000a060da2a4 */ /* 0x000fe2000f8e020d */
[----:B------:R-:W-:Y:S11]  /*4a00*/  BRA.U UP3, `(.L_x_84) ;  /* 0x0000000103107547 */ /* 0x000ff6000b800000 */
[----:B--2---:R-:W-:Y:S04]  /*4a10*/  MOV R0, UR48 ;  /* 0x0000003000007c02 */ /* 0x004fe80008000f00 */
[----:B------:R-:W-:Y:S04]  /*4a20*/  SHF.L.U32 R11, R0, 0x1f, RZ ;  /* 0x0000001f000b7819 */ /* 0x000fe800000006ff */
[----:B------:R-:W2:Y:S02]  /*4a30*/  SYNCS.PHASECHK.TRANS64.TRYWAIT P2, [UR21+0xe8], R11 ;  /* 0x0000e80bff0075a7 */ /* 0x000ea40008041115 */
[----:B--2---:R-:W-:Y:S05]  /*4a40*/  @!P2 BRA `(.L_x_85) ;  /* 0x000000580048a947 */ /* 0x004fea0003800000 */
.L_x_84:
[----:B------:R-:W-:Y:S05]  /*4a50*/  @!P1 BRA `(.L_x_86) ;  /* 0x0000000000309947 */ /* 0x000fea0003800000 */
[----:B------:R-:W-:Y:S01]  /*4a60*/  ISETP.NE.U32.AND P1, PT, R2, RZ, PT ;  /* 0x000000ff0200720c */ /* 0x000fe20003f25070 */
[----:B------:R-:W3:Y:S01]  /*4a70*/  LDCU.64 UR4, c[0x0][0x358] ;  /* 0x00006b00ff0477ac */ /* 0x000ee20008000a00 */
[----:B------:R-:W-:Y:S02]  /*4a80*/  IMAD.MOV.U32 R85, RZ, RZ, 0x1 ;  /* 0x00000001ff557424 */ /* 0x000fe400078e00ff */
[----:B------:R-:W-:Y:S11]  /*4a90*/  ISETP.NE.AND.EX P1, PT, R3, RZ, PT, P1 ;  /* 0x000000ff0300720c */ /* 0x000ff60003f25310 */
[----:B------:R-:W-:Y:S02]  /*4aa0*/  @!UPT UIADD3 URZ, UPT, UPT, URZ, URZ, URZ ;  /* 0x000000fffffff290 */ /* 0x000fe4000fffe0ff */
[----:B--2---:R-:W2:Y:S01]  /*4ab0*/  @P1 LDC.64 R10, c[0x0][0x888] ;  /* 0x00022200ff0a1b82 */ /* 0x004ea20000000a00 */
[----:B------:R-:W-:Y:S04]  /*4ac0*/  @P1 IMAD R0, R4, UR36, RZ ;  /* 0x0000002404001c24 */ /* 0x000fe8000f8e02ff */
[----:B--2---:R-:W-:Y:S04]  /*4ad0*/  @P1 IMAD.WIDE R10, R0, 0x4, R10 ;  /* 0x00000004000a1825 */ /* 0x004fe800078e020a */
[----:B------:R-:W-:Y:S01]  /*4ae0*/  HFMA2 R0, -RZ, RZ, 0, 5.9604644775390625e-08 ;  /* 0x00000001ff007431 */ /* 0x000fe200000001ff */
[----:B---3-5:R3:W5:Y:S04]  /*4af0*/  @P1 LDG.E R41, desc[UR4][R10.64] ;  /* 0x000000040a291981 */ /* 0x028768000c1e1900 */
[----:B------:R-:W-:Y:S01]  /*4b00*/  @!P1 PRMT R85, R0, 0x7610, R85 ;  /* 0x0000761000559816 */ /* 0x000fe20000000055 */
[----:B---3--:R-:W4:Y:S06]  /*4b10*/  @!P1 LDC R41, c[0x0][0x880] ;  /* 0x00022000ff299b82 */ /* 0x008f2c0000000800 */
.L_x_86:
[----:B----45:R-:W-:Y:S01]  /*4b20*/  @!P0 FSETP.EQ.AND P1, PT, R41, RZ, PT ;  /* 0x000000ff2900820b */ /* 0x030fe20003f22000 */
[----:B------:R-:W-:Y:S01]  /*4b30*/  @!UPT UIADD3 URZ, UPT, UPT, URZ, URZ, URZ ;  /* 0x000000fffffff290 */ /* 0x000fe2000fffe0ff */
[----:B------:R-:W-:Y:S11]  /*4b40*/  @!P0 BRA `(.L_x_87) ;  /* 0x0000000000188947 */ /* 0x000ff60003800000 */
[----:B------:R-:W-:Y:S02]  /*4b50*/  LOP3.LUT P0, RZ, R85, 0xff, RZ, 0xc0, !PT ;  /* 0x000000ff55ff7812 */ /* 0x000fe4000780c0ff */
[----:B------:R-:W-:Y:S04]  /*4b60*/  ISETP.NE.U32.AND P1, PT, R2, RZ, PT ;  /* 0x000000ff0200720c */ /* 0x000fe80003f25070 */
[----:B------:R-:W-:Y:S04]  /*4b70*/  ISETP.NE.AND.EX P1, PT, R3, RZ, PT, P1 ;  /* 0x000000ff0300720c */ /* 0x000fe80003f25310 */
[----:B------:R-:W-:Y:S03]  /*4b80*/  PLOP3.LUT P1, PT, P1, PT, PT, 0x8, 0x80 ;  /* 0x000000000080781c */ /* 0x000fe60000f2e170 */
[----:B------:R-:W-:Y:S11]  /*4b90*/  @P0 FSETP.EQ.AND P1, PT, R41, RZ, PT ;  /* 0x000000ff2900020b */ /* 0x000ff60003f22000 */
[----:B------:R-:W-:Y:S02]  /*4ba0*/  @!UPT UIADD3 URZ, UPT, UPT, URZ, URZ, URZ ;  /* 0x000000fffffff290 */ /* 0x000fe4000fffe0ff */
.L_x_87:
[----:B------:R-:W3:Y:S01]  /*4bb0*/  SYNCS.PHASECHK.TRANS64.TRYWAIT P2, [UR21+0xc0], R9 ;  /* 0x0000c009ff0075a7 */ /* 0x000ee20008041115 */
[----:B------:R-:W-:Y:S04]  /*4bc0*/  ELECT P0, URZ, PT ;  /* 0x0000000000ff782f */ /* 0x000fe80003800000 */
[----:B------:R-:W-:Y:S11]  /*4bd0*/  PLOP3.LUT P1, PT, P1, P0, PT, 0xf2, 0x2f ;  /* 0x00000000002f781c */ /* 0x000ff60000f21e72 */
[----:B------:R-:W-:Y:S02]  /*4be0*/  @!UPT UIADD3 URZ, UPT, UPT, URZ, URZ, URZ ;  /* 0x000000fffffff290 */ /* 0x000fe4000fffe0ff */
[----:B------:R-:W-:Y:S05]  /*4bf0*/  @!P1 IADD3 R8, P0, PT, R16, 0x580, RZ ;  /* 0x0000058010089810 */ /* 0x000fea0007f1e0ff */
[----:B------:R-:W-:Y:S01]  /*4c00*/  @!P1 IMAD.X R6, RZ, RZ, R17, P0 ;  /* 0x000000ffff069224 */ /* 0x000fe200000e0611 */
[----:B---3--:R-:W-:Y:S07]  /*4c10*/  @!P2 BRA `(.L_x_88) ;  /* 0x0000005400eca947 */ /* 0x008fee0003800000 */
.L_x_181:
[----:B------:R-:W-:Y:S01]  /*4c20*/  @!P1 R2UR UR5, R8 ;  /* 0x00000000080592ca */ /* 0x000fe200000e0000 */
[----:B------:R-:W-:Y:S01]  /*4c30*/  VOTEU.ALL UP0, P1 ;  /* 0x0000000000ff7886 */ /* 0x000fe20000800000 */
[----:B------:R-:W-:Y:S01]  /*4c40*/  @!P1 R2UR UR4, R6 ;  /* 0x00000000060492ca */ /* 0x000fe200000e0000 */
[----:B--2---:R-:W-:Y:S01]  /*4c50*/  @!P1 IMAD.MOV.U32 R0, RZ, RZ, 0x1000 ;  /* 0x00001000ff009424 */ /* 0x004fe200078e00ff */
[----:B------:R-:W-:Y:S01]  /*4c60*/  UMOV UR6, 0x0 ;  /* 0x0000000000067882 */ /* 0x000fe20000000000 */
[----:B------:R-:W-:Y:S01]  /*4c70*/  UMOV UR7, 0x10000000 ;  /* 0x1000000000077882 */ /* 0x000fe20000000000 */
[----:B------:R-:W-:Y:S01]  /*4c80*/  @!UP0 UIADD3 UR32, UPT, UPT, UR21, 0x200, URZ ;  /* 0x0000020015208890 */ /* 0x000fe2000fffe0ff */
[----:B------:R-:W-:Y:S01]  /*4c90*/  @!P1 IADD3 R8, P0, PT, R16, 0x580, RZ ;  /* 0x0000058010089810 */ /* 0x000fe20007f1e0ff */
[----:B------:R-:W-:Y:S04]  /*4ca0*/  VOTEU.ALL UP0, P1 ;  /* 0x0000000000ff7886 */ /* 0x000fe80000800000 */
[----:B------:R-:W-:Y:S02]  /*4cb0*/  @!P1 IMAD.X R6, RZ, RZ, R17, P0 ;  /* 0x000000ffff069224 */ /* 0x000fe400000e0611 */
[----:B------:R-:W-:Y:S02]  /*4cc0*/  IMAD.U32 R10, RZ, RZ, UR5 ;  /* 0x00000005ff0a7e24 */ /* 0x000fe4000f8e00ff */
[----:B------:R-:W-:Y:S03]  /*4cd0*/  IMAD.U32 R11, RZ, RZ, UR4 ;  /* 0x00000004ff0b7e24 */ /* 0x000fe6000f8e00ff */
[----:B------:R-:W-:Y:S02]  /*4ce0*/  @!P1 R2UR UR4, R10 ;  /* 0x000000000a0492ca */ /* 0x000fe400000e0000 */
[----:B------:R-:W-:Y:S11]  /*4cf0*/  @!P1 R2UR UR5, R11 ;  /* 0x000000000b0592ca */ /* 0x000ff600000e0000 */
[----:B------:R-:W-:Y:S02]  /*4d00*/  @!UPT UIADD3 URZ, UPT, UPT, URZ, URZ, URZ ;  /* 0x000000fffffff290 */ /* 0x000fe4000fffe0ff */
[----:B------:R2:W-:Y:S01]  /*4d10*/  @!UP0 UTMALDG.3D [UR32], [UR4], desc[UR6] ;  /* 0x00000620040085b4 */ /* 0x0005e20008011000 */
[----:B------:R2:W-:Y:S01]  /*4d20*/  @!P1 SYNCS.ARRIVE.TRANS64.RED.A0TR RZ, [UR21+0xa0], R0 ;  /* 0x0000a000ffff99a7 */ /* 0x0005e20008300415 */
[----:B------:R-:W-:Y:S01]  /*4d30*/  SYNCS.ARRIVE.TRANS64.RED.A1T0 RZ, [UR40], RZ ;  /* 0x000000ffffff79a7 */ /* 0x000fe20008100428 */
[----:B------:R-:W3:Y:S02]  /*4d40*/  SYNCS.PHASECHK.TRANS64.TRYWAIT P2, [UR21+0xc8], R9 ;  /* 0x0000c809ff0075a7 */ /* 0x000ee40008041115 */
[----:B--23--:R-:W-:Y:S05]  /*4d50*/  @!P2 BRA `(.L_x_89) ;  /* 0x0000005400b4a947 */ /* 0x00cfea0003800000 */
.L_x_183:
        /* <DEDUP_REMOVED lines=8> */
[----:B------:R-:W-:Y:S01]  /*4de0*/  @!UP0 UIADD3 UR24, UPT, UPT, UR21, 0x1200, URZ ;  /* 0x0000120015188890 */ /* 0x000fe2000fffe0ff */
[----:B------:R-:W-:Y:S01]  /*4df0*/  VOTEU.ALL UP0, P1 ;  /* 0x0000000000ff7886 */ /* 0x000fe20000800000 */
[----:B------:R-:W-:Y:S01]  /*4e00*/  UMOV UR27, UR35 ;  /* 0x00000023001b7c82 */ /* 0x000fe20008000000 */
[----:B------:R-:W-:Y:S02]  /*4e10*/  UMOV UR28, UR36 ;  /* 0x00000024001c7c82 */ /* 0x000fe40008000000 */
[----:B------:R-:W-:Y:S02]  /*4e20*/  IMAD.U32 R10, RZ, RZ, UR5 ;  /* 0x00000005ff0a7e24 */ /* 0x000fe4000f8e00ff */
[----:B------:R-:W-:Y:S02]  /*4e30*/  IMAD.U32 R11, RZ, RZ, UR4 ;  /* 0x00000004ff0b7e24 */ /* 0x000fe4000f8e00ff */
[----:B------:R-:W-:Y:S01]  /*4e40*/  @!P1 IMAD.X R6, RZ, RZ, R17, P0 ;  /* 0x000000ffff069224 */ /* 0x000fe200000e0611 */
        /* <DEDUP_REMOVED lines=8> */
.L_x_185:
[----:B------:R-:W-:Y:S01]  /*4ed0*/  @!P1 R2UR UR5, R8 ;  /* 0x00000000080592ca */ /* 0x000fe200000e0000 */
[----:B------:R-:W-:Y:S01]  /*4ee0*/  VOTEU.ALL UP0, P1 ;  /* 0x0000000000ff7886 */ /* 0x000fe20000800000 */
[----:B------:R-:W-:Y:S01]  /*4ef0*/  @!P1 R2UR UR4, R6 ;  /* 0x00000000060492ca */ /* 0x000fe200000e0000 */
[----:B--2---:R-:W-:Y:S01]  /*4f00*/  @!P1 IMAD.MOV.U32 R0, RZ, RZ, 0x1000 ;  /* 0x00001000ff009424 */ /* 0x004fe200078e00ff */
[----:B------:R-:W-:Y:S01]  /*4f10*/  UMOV UR6, 0x0 ;  /* 0x0000000000067882 */ /* 0x000fe20000000000 */
[----:B------:R-:W-:Y:S01]  /*4f20*/  UMOV UR7, 0x10000000 ;  /* 0x1000000000077882 */ /* 0x000fe20000000000 */
[----:B------:R-:W-:Y:S01]  /*4f30*/  @!UP0 UIADD3 UR18, UPT, UPT, UR34, 0x80, URZ ;  /* 0x0000008022128890 */ /* 0x000fe2000fffe0ff */
[----:B------:R-:W-:Y:S01]  /*4f40*/  VIADD R14, R14, 0x1 ;  /* 0x000000010e0e7836 */ /* 0x000fe20000000000 */
[----:B------:R-:W-:Y:S01]  /*4f50*/  @!UP0 UIADD3 UR16, UPT, UPT, UR21, 0x2200, URZ ;  /* 0x0000220015108890 */ /* 0x000fe2000fffe0ff */
[----:B------:R-:W-:Y:S01]  /*4f60*/  VOTEU.ALL UP0, P1 ;  /* 0x0000000000ff7886 */ /* 0x000fe20000800000 */
[----:B------:R-:W-:Y:S01]  /*4f70*/  UMOV UR19, UR35 ;  /* 0x0000002300137c82 */ /* 0x000fe20008000000 */
[----:B------:R-:W-:Y:S02]  /*4f80*/  UMOV UR20, UR36 ;  /* 0x0000002400147c82 */ /* 0x000fe40008000000 */
        /* <DEDUP_REMOVED lines=10> */
.L_x_187:
[----:B------:R-:W-:Y:S01]  /*5030*/  @!P1 IADD3 R6, P0, PT, R16, 0x580, RZ ;  /* 0x0000058010069810 */ /* 0x000fe20007f1e0ff */
[----:B------:R-:W-:Y:S01]  /*5040*/  VOTEU.ALL UP0, P1 ;  /* 0x0000000000ff7886 */ /* 0x000fe20000800000 */
[----:B------:R-:W-:Y:S01]  /*5050*/  UMOV UR6, 0x0 ;  /* 0x0000000000067882 */ /* 0x000fe20000000000 */
[----:B------:R-:W-:Y:S01]  /*5060*/  UMOV UR7, 0x10000000 ;  /* 0x1000000000077882 */ /* 0x000fe20000000000 */
[----:B------:R-:W-:Y:S01]  /*5070*/  @!P1 R2UR UR5, R6 ;  /* 0x00000000060592ca */ /* 0x000fe200000e0000 */
[----:B--2---:R-:W-:Y:S01]  /*5080*/  @!P1 IMAD.X R0, RZ, RZ, R17, P0 ;  /* 0x000000ffff009224 */ /* 0x004fe200000e0611 */
[----:B------:R-:W-:Y:S01]  /*5090*/  @!UP0 UIADD3 UR10, UPT, UPT, UR34, 0xc0, URZ ;  /* 0x000000c0220a8890 */ /* 0x000fe2000fffe0ff */
[----:B------:R-:W-:Y:S01]  /*50a0*/  R2UR UR16, R87 ;  /* 0x00000000571072ca */ /* 0x000fe200000e0000 */
[----:B------:R-:W-:Y:S01]  /*50b0*/  @!UP0 UIADD3 UR8, UPT, UPT, UR21, 0x3200, URZ ;  /* 0x0000320015088890 */ /* 0x000fe2000fffe0ff */
[----:B------:R-:W-:Y:S01]  /*50c0*/  ISETP.NE.AND P0, PT, R14, 0x2, PT ;  /* 0x000000020e00780c */ /* 0x000fe20003f05270 */
[----:B------:R-:W-:Y:S01]  /*50d0*/  @!UP0 UIADD3 UR9, UPT, UPT, UR21, 0xb8, URZ ;  /* 0x000000b815098890 */ /* 0x000fe2000fffe0ff */
[----:B------:R-:W-:Y:S01]  /*50e0*/  @!P1 R2UR UR4, R0 ;  /* 0x00000000000492ca */ /* 0x000fe200000e0000 */
[----:B------:R-:W-:Y:S01]  /*50f0*/  VOTEU.ALL UP0, P1 ;  /* 0x0000000000ff7886 */ /* 0x000fe20000800000 */
[----:B------:R-:W-:Y:S01]  /*5100*/  UMOV UR11, UR35 ;  /* 0x00000023000b7c82 */ /* 0x000fe20008000000 */
[----:B------:R-:W-:Y:S01]  /*5110*/  UMOV UR12, UR36 ;  /* 0x00000024000c7c82 */ /* 0x000fe20008000000 */
[----:B------:R-:W-:Y:S01]  /*5120*/  SEL R0, RZ, 0x1, P0 ;  /* 0x00000001ff007807 */ /* 0x000fe20000000000 */
[----:B------:R-:W-:Y:S01]  /*5130*/  UIADD3 UR20, UPT, UPT, UR13, UR59, URZ ;  /* 0x0000003b0d147290 */ /* 0x000fe2000fffe0ff */
[----:B------:R-:W-:Y:S01]  /*5140*/  IMAD.U32 R8, RZ, RZ, UR5 ;  /* 0x00000005ff087e24 */ /* 0x000fe2000f8e00ff */
[----:B------:R-:W-:Y:S01]  /*5150*/  LOP3.LUT R15, R15, 0x1, RZ, 0x3c, !PT ;  /* 0x000000010f0f7812 */ /* 0x000fe200078e3cff */
[----:B------:R-:W-:Y:S01]  /*5160*/  UPLOP3.LUT UP3, UPT, UPT, UPT, UPT, 0x80, 0x8 ;  /* 0x000000000008789c */ /* 0x000fe20003f6f070 */
[----:B------:R-:W-:Y:S01]  /*5170*/  LOP3.LUT R13, R13, R0, RZ, 0x3c, !PT ;  /* 0x000000000d0d7212 */ /* 0x000fe200078e3cff */
[----:B------:R-:W-:Y:S01]  /*5180*/  UIADD3 UR16, UPT, UPT, UR14, UR16, URZ ;  /* 0x000000100e107290 */ /* 0x000fe2000fffe0ff */
[----:B------:R-:W-:Y:S01]  /*5190*/  SEL R14, R14, RZ, P0 ;  /* 0x000000ff0e0e7207 */ /* 0x000fe20000000000 */
[----:B------:R-:W-:Y:S01]  /*51a0*/  UMOV UR36, UR29 ;  /* 0x0000001d00247c82 */ /* 0x000fe20008000000 */
[----:B------:R-:W-:Y:S01]  /*51b0*/  IMAD.U32 R9, RZ, RZ, UR4 ;  /* 0x00000004ff097e24 */ /* 0x000fe2000f8e00ff */
[----:B------:R-:W-:Y:S04]  /*51c0*/  @!P1 R2UR UR4, R8 ;  /* 0x00000000080492ca */ /* 0x000fe800000e0000 */
[----:B------:R-:W-:Y:S11]  /*51d0*/  @!P1 R2UR UR5, R9 ;  /* 0x00000000090592ca */ /* 0x000ff600000e0000 */
[----:B------:R-:W-:Y:S02]  /*51e0*/  @!UPT UIADD3 URZ, UPT, UPT, URZ, URZ, URZ ;  /* 0x000000fffffff290 */ /* 0x000fe4000fffe0ff */
[----:B------:R2:W-:Y:S01]  /*51f0*/  @!UP0 UTMALDG.3D [UR8], [UR4], desc[UR6] ;  /* 0x00000608040085b4 */ /* 0x0005e20008011000 */
[----:B------:R2:W-:Y:S01]  /*5200*/  @!P1 SYNCS.ARRIVE.TRANS64.RED.A0TR RZ, [UR21+0xb8], R7 ;  /* 0x0000b807ffff99a7 */ /* 0x0005e20008300415 */
[----:B------:R-:W-:Y:S01]  /*5210*/  SYNCS.ARRIVE.TRANS64.RED.A1T0 RZ, [UR37], RZ ;  /* 0x000000ffffff79a7 */ /* 0x000fe20008100425 */
[----:B------:R-:W-:Y:S05]  /*5220*/  BRA.U UP1, `(.L_x_92) ;  /* 0xfffffff101747547 */ /* 0x000fea000b83ffff */
[----:B------:R-:W-:-:S04]  /*5230*/  SHF.L.U32 R3, R15, 0x1f, RZ ;  /* 0x0000001f0f037819 */ /* 0x000fc800000006ff */
[----:B------:R-:W3:Y:S02]  /*5240*/  SYNCS.PHASECHK.TRANS64.TRYWAIT P0, [UR21+0xc0], R3 ;  /* 0x0000c003ff0075a7 */ /* 0x000ee40008001115 */
[----:B---3--:R-:W-:Y:S05]  /*5250*/  @!P0 BRA `(.L_x_93) ;  /* 0x0000005000bc8947 */ /* 0x008fea0003800000 */
.L_x_189:
[----:B------:R-:W4:Y:S02]  /*5260*/  SYNCS.PHASECHK.TRANS64.TRYWAIT P0, [UR21+0xc8], R3 ;  /* 0x0000c803ff0075a7 */ /* 0x000f240008001115 */
[----:B----4-:R-:W-:Y:S05]  /*5270*/  @!P0 BRA `(.L_x_94) ;  /* 0x0000005000cc8947 */ /* 0x010fea0003800000 */
.L_x_191:
[----:B------:R-:W4:Y:S02]  /*5280*/  SYNCS.PHASECHK.TRANS64.TRYWAIT P0, [UR21+0xd0], R3 ;  /* 0x0000d003ff0075a7 */ /* 0x000f240008001115 */
[----:B----4-:R-:W-:Y:S05]  /*5290*/  @!P0 BRA `(.L_x_95) ;  /* 0x0000005000dc8947 */ /* 0x010fea0003800000 */
.L_x_193:
[----:B---3--:R-:W-:-:S07]  /*52a0*/  MOV R0, UR21 ;  /* 0x0000001500007c02 */ /* 0x008fce0008000f00 */
.L_x_96:
[----:B---3--:R-:W-:-:S04]  /*52b0*/  SHF.L.U32 R3, R15, 0x1f, RZ ;  /* 0x0000001f0f037819 */ /* 0x008fc800000006ff */
[----:B------:R3:W4:Y:S03]  /*52c0*/  SYNCS.PHASECHK.TRANS64.TRYWAIT P0, [R0+URZ+0xd8], R3 ;  /* 0x0000d803000075a7 */ /* 0x00072600080011ff */
[----:B----4-:R-:W-:Y:S05]  /*52d0*/  @!P0 NANOSLEEP.SYNCS 0x989680 ;  /* 0x009896800000895d */ /* 0x010fea0003900000 */
[----:B------:R-:W4:Y:S02]  /*52e0*/  @!P0 SYNCS.PHASECHK.TRANS64 P0, [R0+URZ+0xd8], R3 ;  /* 0x0000d803000085a7 */ /* 0x000f2400080010ff */
[----:B-12-4-:R-:W-:Y:S05]  /*52f0*/  @P0 EXIT ;  /* 0x000000000000094d */ /* 0x016fea0003800000 */
[----:B------:R-:W-:Y:S05]  /*5300*/  BRA `(.L_x_96) ;  /* 0xfffffffc00e87947 */ /* 0x000fea000383ffff */
.L_x_81:
[----:B------:R-:W-:-:S06]  /*5310*/  UISETP.GE.AND UP0, UPT, UR17, 0x4, UPT ;  /* 0x000000041100788c */ /* 0x000fcc000bf06270 */
[----:B------:R-:W-:-:S13]  /*5320*/  PLOP3.LUT P0, PT, PT, PT, UP0, 0x80, 0x8 ;  /* 0x000000000008781c */ /* 0x000fda0003f0f008 */
[----:B------:R-:W-:Y:S05]  /*5330*/  @!P0 EXIT ;  /* 0x000000000000894d */ /* 0x000fea0003800000 */
[----:B------:R-:W1:Y:S08]  /*5340*/  S2UR UR4, SR_CgaCtaId ;  /* 0x00000000000479c3 */ /* 0x000e700000008800 */
[----:B------:R-:W-:Y:S01]  /*5350*/  BAR.SYNC.DEFER_BLOCKING 0x6, 0xa0 ;  /* 0x0182800000007b1d */ /* 0x000fe20000010000 */
[C---:B------:R-:W-:Y:S01]  /*5360*/  IMAD.SHL.U32 R7, R95.reuse, 0x40, RZ ;  /* 0x000000405f077824 */ /* 0x040fe200078e00ff */
[C---:B------:R-:W-:Y:S01]  /*5370*/  LOP3.LUT R97, R95.reuse, 0x60, RZ, 0xc0, !PT ;  /* 0x000000605f617812 */ /* 0x040fe200078ec0ff */
[----:B------:R-:W-:-:S02]  /*5380*/  IMAD.SHL.U32 R4, R95, 0x20, RZ ;  /* 0x000000205f047824 */ /* 0x000fc400078e00ff */
[----:B------:R-:W-:Y:S02]  /*5390*/  HFMA2 R36, -RZ, RZ, 0, 0 ;  /* 0x00000000ff247431 */ /* 0x000fe400000001ff */
[----:B------:R-:W-:Y:S01]  /*53a0*/  IMAD.SHL.U32 R6, R95, 0x2, RZ ;  /* 0x000000025f067824 */ /* 0x000fe200078e00ff */
[----:B------:R-:W-:Y:S01]  /*53b0*/  UMOV UR44, 0x400 ;  /* 0x00000400002c7882 */ /* 0x000fe20000000000 */
[----:B------:R-:W2:Y:S01]  /*53c0*/  LDC.64 R82, c[0x0][0x8b0] ;  /* 0x00022c00ff527b82 */ /* 0x000ea20000000a00 */
[----:B------:R-:W-:Y:S01]  /*53d0*/  LOP3.LUT R5, R7, 0x180, RZ, 0xc0, !PT ;  /* 0x0000018007057812 */ /* 0x000fe200078ec0ff */
[----:B------:R-:W-:Y:S01]  /*53e0*/  IMAD.U32 R37, R95, 0x10000, RZ ;  /* 0x000100005f257824 */ /* 0x000fe200078e00ff */
[----:B------:R-:W-:Y:S01]  /*53f0*/  LOP3.LUT R4, R4, 0xc00, RZ, 0xc0, !PT ;  /* 0x00000c0004047812 */ /* 0x000fe200078ec0ff */
[----:B------:R-:W-:Y:S01]  /*5400*/  IMAD.MOV.U32 R94, RZ, RZ, RZ ;  /* 0x000000ffff5e7224 */ /* 0x000fe200078e00ff */
[----:B------:R-:W-:Y:S01]  /*5410*/  LOP3.LUT R6, R5, 0x20, R6, 0xf8, !PT ;  /* 0x0000002005067812 */ /* 0x000fe200078ef806 */
[----:B------:R-:W-:Y:S01]  /*5420*/  IMAD.SHL.U32 R5, R95, 0x8, RZ ;  /* 0x000000085f057824 */ /* 0x000fe200078e00ff */
[----:B------:R-:W-:Y:S01]  /*5430*/  LOP3.LUT R4, R4, 0x40, R7, 0xf8, !PT ;  /* 0x0000004004047812 */ /* 0x000fe200078ef807 */
[----:B------:R-:W3:Y:S01]  /*5440*/  LDC.64 R80, c[0x0][0x8a8] ;  /* 0x00022a00ff507b82 */ /* 0x000ee20000000a00 */
[----:B------:R-:W-:Y:S01]  /*5450*/  LOP3.LUT R37, R37, 0x600000, RZ, 0xc0, !PT ;  /* 0x0060000025257812 */ /* 0x000fe200078ec0ff */
[----:B------:R-:W-:Y:S01]  /*5460*/  IMAD.MOV.U32 R89, RZ, RZ, RZ ;  /* 0x000000ffff597224 */ /* 0x000fe200078e00ff */
[----:B------:R-:W-:-:S02]  /*5470*/  LOP3.LUT R95, R95, 0x2, RZ, 0xc0, !PT ;  /* 0x000000025f5f7812 */ /* 0x000fc400078ec0ff */
[----:B------:R-:W-:Y:S02]  /*5480*/  CS2R R92, SRZ ;  /* 0x00000000005c7805 */ /* 0x000fe4000001ff00 */
[----:B------:R-:W-:Y:S01]  /*5490*/  LOP3.LUT R5, R6, 0x30, R5, 0x78, !PT ;  /* 0x0000003006057812 */ /* 0x000fe200078e7805 */
[----:B------:R-:W4:Y:S01]  /*54a0*/  LDCU UR57, c[0x0][0x370] ;  /* 0x00006e00ff3977ac */ /* 0x000f220008000800 */
[----:B------:R-:W-:Y:S01]  /*54b0*/  LOP3.LUT R4, R4, 0x200, R7, 0xf8, !PT ;  /* 0x0000020004047812 */ /* 0x000fe200078ef807 */
[----:B------:R-:W-:Y:S01]  /*54c0*/  IMAD.MOV R90, RZ, RZ, -R95 ;  /* 0x000000ffff5a7224 */ /* 0x000fe200078e0a5f */
[----:B------:R-:W-:Y:S01]  /*54d0*/  MOV R91, RZ ;  /* 0x000000ff005b7202 */ /* 0x000fe20000000f00 */
[----:B-1----:R-:W-:Y:S01]  /*54e0*/  ULEA UR44, UR4, UR44, 0x18 ;  /* 0x0000002c042c7291 */ /* 0x002fe2000f8ec0ff */
[----:B------:R-:W-:Y:S01]  /*54f0*/  LOP3.LUT R84, R4, R5, RZ, 0xfc, !PT ;  /* 0x0000000504547212 */ /* 0x000fe200078efcff */
[----:B------:R-:W1:Y:S02]  /*5500*/  LDCU.64 UR62, c[0x0][0x348] ;  /* 0x00006900ff3e77ac */ /* 0x000e640008000a00 */
[----:B------:R-:W-:-:S02]  /*5510*/  UIADD3 UR4, UPT, UPT, UR44, 0x4200, URZ ;  /* 0x000042002c047890 */ /* 0x000fc4000fffe0ff */
[----:B------:R-:W-:-:S03]  /*5520*/  UIADD3 UR5, UPT, UPT, UR44, 0x200, URZ ;  /* 0x000002002c057890 */ /* 0x000fc6000fffe0ff */
[----:B------:R-:W4:Y:S01]  /*5530*/  LDS R0, [UR44+0x1a0] ;  /* 0x0001a02cff007984 */ /* 0x000f220008000800 */
[----:B------:R-:W1:Y:S01]  /*5540*/  LDCU UR43, c[0x0][0xb0c] ;  /* 0x00016180ff2b77ac */ /* 0x000e620008000800 */
[----:B------:R-:W-:Y:S02]  /*5550*/  IMAD.U32 R96, RZ, RZ, UR4 ;  /* 0x00000004ff607e24 */ /* 0x000fe4000f8e00ff */
[----:B------:R-:W-:Y:S01]  /*5560*/  IMAD.U32 R98, RZ, RZ, UR5 ;  /* 0x00000005ff627e24 */ /* 0x000fe2000f8e00ff */
[----:B------:R-:W1:Y:S01]  /*5570*/  LDCU UR39, c[0x0][0xb30] ;  /* 0x00016600ff2777ac */ /* 0x000e620008000800 */
[----:B------:R-:W1:Y:S01]  /*5580*/  LDCU.64 UR46, c[0x0][0x888] ;  /* 0x00011100ff2e77ac */ /* 0x000e620008000a00 */
[----:B------:R-:W1:Y:S01]  /*5590*/  LDCU.64 UR40, c[0x0][0xb28] ;  /* 0x00016500ff2877ac */ /* 0x000e620008000a00 */
[----:B------:R-:W1:Y:S01]  /*55a0*/  LDCU.64 UR60, c[0x0][0x890] ;  /* 0x00011200ff3c77ac */ /* 0x000e620008000a00 */
[----:B------:R-:W1:Y:S01]  /*55b0*/  LDCU.128 UR52, c[0x0][0xb10] ;  /* 0x00016200ff3477ac */ /* 0x000e620008000c00 */
[----:B------:R-:W1:Y:S02]  /*55c0*/  LDCU UR56, c[0x0][0x374] ;  /* 0x00006e80ff3877ac */ /* 0x000e640008000800 */
[----:B-1234-:R-:W-:-:S07]  /*55d0*/  IMAD.IADD R37, R0, 0x1, R37 ;  /* 0x0000000100257824 */ /* 0x01efce00078e0225 */
.L_x_138:
[C---:B------:R-:W-:Y:S02]  /*55e0*/  LEA R3, R89.reuse, UR44, 0x3 ;  /* 0x0000002c59037c11 */ /* 0x040fe4000f8e18ff */
[----:B------:R-:W-:Y:S02]  /*55f0*/  SHF.L.U32 R0, R92, 0x1f, RZ ;  /* 0x0000001f5c007819 */ /* 0x000fe400000006ff */
[----:B------:R-:W-:Y:S02]  /*5600*/  LEA R5, R89, UR44, 0x4 ;  /* 0x0000002c59057c11 */ /* 0x000fe4000f8e20ff */
[----:B-1----:R-:W1:Y:S02]  /*5610*/  SYNCS.PHASECHK.TRANS64.TRYWAIT P0, [R3+URZ+0xf0], R0 ;  /* 0x0000f000030075a7 */ /* 0x002e6400080011ff */
[----:B-1----:R-:W-:Y:S05]  /*5620*/  @!P0 BRA `(.L_x_97) ;  /* 0x0000005000108947 */ /* 0x002fea0003800000 */
.L_x_194:
        /* <DEDUP_REMOVED lines=11> */
[----:B------:R-:W-:Y:S01]  /*56e0*/  PLOP3.LUT P0, PT, PT, PT, UP1, 0x80, 0x8 ;  /* 0x000000000008781c */ /* 0x000fe20003f0f018 */
[----:B------:R-:W-:Y:S11]  /*56f0*/  UP2UR UR45, UPR, URZ, 0x2 ;  /* 0x00000002ff2d7883 */ /* 0x000ff60008000000 */
[----:B------:R-:W-:Y:S01]  /*5700*/  @!UPT UIADD3 URZ, UPT, UPT, URZ, URZ, URZ ;  /* 0x000000fffffff290 */ /* 0x000fe2000fffe0ff */
[----:B-1----:R-:W-:Y:S02]  /*5710*/  @P0 SHF.R.U32.HI R0, RZ, 0x10, R5 ;  /* 0x00000010ff000819 */ /* 0x002fe40000011605 */
        /* <DEDUP_REMOVED lines=12> */
[----:B------:R-:W2:Y:S01]  /*57e0*/  LDCU UR12, c[0x0][0xb20] ;  /* 0x00016400ff0c77ac */ /* 0x000ea20008000800 */
[----:B------:R-:W-:Y:S02]  /*57f0*/  UIMAD.WIDE.U32 UR4, UR56, UR55, URZ ;  /* 0x00000037380472a5 */ /* 0x000fe4000f8e00ff */
[----:B------:R-:W-:Y:S02]  /*5800*/  UIMAD.WIDE.U32 UR6, UR57, UR52, URZ ;  /* 0x00000034390672a5 */ /* 0x000fe4000f8e00ff */
[----:B------:R-:W-:Y:S02]  /*5810*/  UISETP.NE.AND UP0, UPT, UR54, 0x1, UPT ;  /* 0x000000013600788c */ /* 0x000fe4000bf05270 */
[----:B------:R-:W-:Y:S02]  /*5820*/  UIMAD.WIDE.U32 UR8, UR37, UR55, URZ ;  /* 0x00000037250872a5 */ /* 0x000fe4000f8e00ff */
[----:B------:R-:W-:Y:S02]  /*5830*/  UIMAD.WIDE.U32 UR10, UR38, UR52, URZ ;  /* 0x00000034260a72a5 */ /* 0x000fe4000f8e00ff */
[----:B------:R-:W-:Y:S02]  /*5840*/  UISETP.NE.AND UP1, UPT, UR43, 0x1, UPT ;  /* 0x000000012b00788c */ /* 0x000fe4000bf25270 */
[----:B------:R-:W-:Y:S01]  /*5850*/  UISETP.NE.AND UP2, UPT, UR42, 0x1, UPT ;  /* 0x000000012a00788c */ /* 0x000fe2000bf45270 */
[----:B------:R-:W-:Y:S02]  /*5860*/  UMOV UR4, UR5 ;  /* 0x0000000500047c82 */ /* 0x000fe40008000000 */
[----:B--2---:R-:W-:Y:S03]  /*5870*/  USHF.R.U32.HI UR5, URZ, UR12, UR4 ;  /* 0x0000000cff057299 */ /* 0x004fe60008011604 */
[----:B------:R-:W-:Y:S02]  /*5880*/  UMOV UR4, UR7 ;  /* 0x0000000700047c82 */ /* 0x000fe40008000000 */
[----:B------:R-:W-:Y:S02]  /*5890*/  USHF.R.U32.HI UR7, URZ, UR53, UR4 ;  /* 0x00000035ff077299 */ /* 0x000fe40008011604 */
[----:B------:R-:W-:Y:S02]  /*58a0*/  USEL UR4, UR56, UR5, !UP0 ;  /* 0x0000000538047287 */ /* 0x000fe4000c000000 */
[----:B------:R-:W-:Y:S01]  /*58b0*/  USEL UR7, UR57, UR7, !UP1 ;  /* 0x0000000739077287 */ /* 0x000fe2000c800000 */
[----:B------:R-:W-:Y:S01]  /*58c0*/  UMOV UR5, UR9 ;  /* 0x0000000900057c82 */ /* 0x000fe20008000000 */
[----:B------:R-:W-:Y:S02]  /*58d0*/  UIMAD.WIDE.U32 UR8, UR4, UR40, URZ ;  /* 0x00000028040872a5 */ /* 0x000fe4000f8e00ff */
[----:B------:R-:W-:Y:S03]  /*58e0*/  USHF.R.U32.HI UR6, URZ, UR12, UR5 ;  /* 0x0000000cff067299 */ /* 0x000fe60008011605 */
[----:B------:R-:W-:Y:S01]  /*58f0*/  UMOV UR5, UR11 ;  /* 0x0000000b00057c82 */ /* 0x000fe20008000000 */
[----:B------:R-:W-:Y:S02]  /*5900*/  UIMAD.WIDE.U32 UR10, UR7, UR40, URZ ;  /* 0x00000028070a72a5 */ /* 0x000fe4000f8e00ff */
[----:B------:R-:W-:Y:S02]  /*5910*/  USHF.R.U32.HI UR12, URZ, UR53, UR5 ;  /* 0x00000035ff0c7299 */ /* 0x000fe40008011605 */
[----:B------:R-:W-:Y:S01]  /*5920*/  USEL UR6, UR37, UR6, !UP0 ;  /* 0x0000000625067287 */ /* 0x000fe2000c000000 */
[----:B------:R-:W-:Y:S02]  /*5930*/  UMOV UR5, UR9 ;  /* 0x0000000900057c82 */ /* 0x000fe40008000000 */
[----:B------:R-:W-:Y:S01]  /*5940*/  UMOV UR10, UR11 ;  /* 0x0000000b000a7c82 */ /* 0x000fe20008000000 */
[----:B------:R-:W-:Y:S02]  /*5950*/  @UP2 USHF.R.U32.HI UR4, URZ, UR41, UR5 ;  /* 0x00000029ff042299 */ /* 0x000fe40008011605 */
[----:B------:R-:W-:Y:S02]  /*5960*/  @UP2 USHF.R.U32.HI UR7, URZ, UR41, UR10 ;  /* 0x00000029ff072299 */ /* 0x000fe4000801160a */
[----:B------:R-:W-:Y:S02]  /*5970*/  UIMAD UR4, UR42, UR4, URZ ;  /* 0x000000042a0472a4 */ /* 0x000fe4000f8e02ff */
        /* <DEDUP_REMOVED lines=8> */
[----:B------:R-:W-:Y:S02]  /*5a00*/  USEL UR11, UR6, UR4, !UP2 ;  /* 0x00000004060b7287 */ /* 0x000fe4000d000000 */
[----:B------:R-:W-:Y:S02]  /*5a10*/  UIADD3 UR8, UPT, UPT, -UR5, URZ, URZ ;  /* 0x000000ff05087290 */ /* 0x000fe4000fffe1ff */
[----:B------:R-:W-:Y:S01]  /*5a20*/  UIADD3 UR10, UPT, UPT, -UR11, URZ, URZ ;  /* 0x000000ff0b0a7290 */ /* 0x000fe2000fffe1ff */
[----:B------:R-:W-:Y:S01]  /*5a30*/  @!UP0 UMOV UR4, UR9 ;  /* 0x0000000900048c82 */ /* 0x000fe20008000000 */
[----:B------:R-:W-:Y:S02]  /*5a40*/  UIADD3 UR9, UPT, UPT, -UR6, URZ, URZ ;  /* 0x000000ff06097290 */ /* 0x000fe4000fffe1ff */
[----:B------:R-:W-:Y:S02]  /*5a50*/  @!UP0 USHF.R.U32.HI UR4, URZ, UR41, UR4 ;  /* 0x00000029ff048299 */ /* 0x000fe40008011604 */
[----:B------:R-:W-:Y:S02]  /*5a60*/  UIMAD UR10, UR42, UR10, UR6 ;  /* 0x0000000a2a0a72a4 */ /* 0x000fe4000f8e0206 */
[----:B------:R-:W-:Y:S04]  /*5a70*/  @!UP0 USEL UR4, UR5, UR4, !UP2 ;  /* 0x0000000405048287 */ /* 0x000fe8000d000000 */
[----:B------:R-:W-:Y:S02]  /*5a80*/  @!UP0 UIMAD UR10, UR7, UR10, UR4 ;  /* 0x0000000a070a82a4 */ /* 0x000fe4000f8e0204 */
[----:B------:R-:W-:Y:S02]  /*5a90*/  @!UP0 UIADD3 UR11, UPT, UPT, UR11, -UR4, URZ ;  /* 0x800000040b0b8290 */ /* 0x000fe4000fffe0ff */
[----:B------:R-:W-:Y:S02]  /*5aa0*/  UIMAD UR7, UR43, UR8, UR38 ;  /* 0x000000082b0772a4 */ /* 0x000fe4000f8e0226 */
[----:B------:R-:W-:Y:S02]  /*5ab0*/  @!UP0 UIMAD UR6, UR11, UR42, UR5 ;  /* 0x0000002a0b0682a4 */ /* 0x000fe4000f8e0205 */
[----:B------:R-:W-:Y:S01]  /*5ac0*/  UIMAD UR4, UR54, UR9, UR37 ;  /* 0x00000009360472a4 */ /* 0x000fe2000f8e0225 */
[----:B------:R-:W-:Y:S02]  /*5ad0*/  @!UP0 UMOV UR5, UR10 ;  /* 0x0000000a00058c82 */ /* 0x000fe40008000000 */
[----:B------:R-:W-:Y:S02]  /*5ae0*/  UIMAD UR38, UR5, UR43, UR7 ;  /* 0x0000002b052672a4 */ /* 0x000fe4000f8e0207 */
[----:B------:R-:W-:Y:S11]  /*5af0*/  UIMAD UR37, UR6, UR54, UR4 ;  /* 0x00000036062572a4 */ /* 0x000ff6000f8e0204 */
[----:B------:R-:W-:Y:S01]  /*5b00*/  @!UPT UIADD3 URZ, UPT, UPT, URZ, URZ, URZ ;  /* 0x000000fffffff290 */ /* 0x000fe2000fffe0ff */
.L_x_98:
[----:B------:R-:W-:Y:S01]  /*5b10*/  UISETP.NE.AND UP0, UPT, UR39, 0x1, UPT ;  /* 0x000000012700788c */ /* 0x000fe2000bf05270 */
[----:B------:R-:W-:Y:S01]  /*5b20*/  IADD3 R89, PT, PT, R89, 0x1, RZ ;  /* 0x0000000159597810 */ /* 0x000fe20007ffe0ff */
[----:B------:R-:W-:Y:S02]  /*5b30*/  UIADD3 UR11, UPT, UPT, UR44, 0x200, URZ ;  /* 0x000002002c0b7890 */ /* 0x000fe4000fffe0ff */
[----:B------:R-:W-:Y:S02]  /*5b40*/  USHF.L.U32 UR50, UR16, 0x6, URZ ;  /* 0x0000000610327899 */ /* 0x000fe400080006ff */
[----:B------:R-:W-:Y:S05]  /*5b50*/  USHF.L.U32 UR49, UR20, 0x8, URZ ;  /* 0x0000000814317899 */ /* 0x000fea00080006ff */
[----:B------:R-:W2:Y:S01]  /*5b60*/  @!UP0 LDCU.128 UR12, c[0x0][0xb10] ;  /* 0x00016200ff0c87ac */ /* 0x000ea20008000c00 */
[----:B------:R-:W3:Y:S01]  /*5b70*/  @!UP0 LDCU UR5, c[0x0][0xb0c] ;  /* 0x00016180ff0587ac */ /* 0x000ee20008000800 */
[----:B------:R-:W4:Y:S01]  /*5b80*/  @!UP0 LDCU UR10, c[0x0][0xb20] ;  /* 0x00016400ff0a87ac */ /* 0x000f220008000800 */
[----:B--2---:R-:W-:Y:S02]  /*5b90*/  UIMAD.WIDE.U32 UR8, UR38, UR12, URZ ;  /* 0x0000000c260872a5 */ /* 0x004fe4000f8e00ff */
[----:B------:R-:W-:Y:S02]  /*5ba0*/  UIMAD.WIDE.U32 UR6, UR37, UR15, URZ ;  /* 0x0000000f250672a5 */ /* 0x000fe4000f8e00ff */
[----:B------:R-:W-:Y:S03]  /*5bb0*/  @!UP0 UISETP.NE.AND UP1, UPT, UR14, 0x1, UPT ;  /* 0x000000010e00888c */ /* 0x000fe6000bf25270 */
[----:B------:R-:W-:Y:S01]  /*5bc0*/  @!UP0 UMOV UR4, UR9 ;  /* 0x0000000900048c82 */ /* 0x000fe20008000000 */
[----:B---3--:R-:W-:Y:S02]  /*5bd0*/  @!UP0 UISETP.NE.AND UP2, UPT, UR5, 0x1, UPT ;  /* 0x000000010500888c */ /* 0x008fe4000bf45270 */
[----:B------:R-:W-:Y:S01]  /*5be0*/  @!UP0 USHF.R.U32.HI UR4, URZ, UR13, UR4 ;  /* 0x0000000dff048299 */ /* 0x000fe20008011604 */
[----:B------:R-:W-:Y:S02]  /*5bf0*/  @!UP0 UMOV UR6, UR7 ;  /* 0x0000000700068c82 */ /* 0x000fe40008000000 */
[----:B----4-:R-:W-:Y:S02]  /*5c00*/  @!UP0 USHF.R.U32.HI UR6, URZ, UR10, UR6 ;  /* 0x0000000aff068299 */ /* 0x010fe40008011606 */
[----:B------:R-:W-:Y:S02]  /*5c10*/  @!UP0 USEL UR7, UR38, UR4, !UP2 ;  /* 0x0000000426078287 */ /* 0x000fe4000d000000 */
[----:B------:R-:W-:Y:S04]  /*5c20*/  @!UP0 USEL UR6, UR37, UR6, !UP1 ;  /* 0x0000000625068287 */ /* 0x000fe8000c800000 */
[----:B------:R-:W-:Y:S02]  /*5c30*/  @!UP0 UIADD3 UR4, UPT, UPT, -UR7, UR6, URZ ;  /* 0x0000000607048290 */ /* 0x000fe4000fffe1ff */
[----:B------:R-:W-:Y:S02]  /*5c40*/  @!UP0 UIADD3 UR6, UPT, UPT, UR7, -UR6, URZ ;  /* 0x8000000607068290 */ /* 0x000fe4000fffe0ff */
[----:B------:R-:W-:Y:S02]  /*5c50*/  @!UP0 UIMAD UR38, UR4, UR5, UR38 ;  /* 0x00000005042682a4 */ /* 0x000fe4000f8e0226 */
[----:B------:R-:W-:Y:S02]  /*5c60*/  @!UP0 UIMAD UR37, UR6, UR14, UR37 ;  /* 0x0000000e062582a4 */ /* 0x000fe4000f8e0225 */
[----:B------:R-:W-:Y:S09]  /*5c70*/  ULOP3.LUT UP0, URZ, UR11, 0x1b0, URZ, 0xc0, !UPT ;  /* 0x000001b00bff7892 */ /* 0x000ff2000f80c0ff */
[----:B------:R-:W-:Y:S05]  /*5c80*/  BRA.U !UP0, `(.L_x_99) ;  /* 0x0000000108407547 */ /* 0x000fea000b800000 */
[----:B------:R-:W2:Y:S01]  /*5c90*/  LDCU.64 UR8, c[0x4][0x88] ;  /* 0x01001100ff0877ac */ /* 0x000ea20008000a00 */
[----:B------:R-:W-:Y:S01]  /*5ca0*/  MOV R3, 0x0 ;  /* 0x0000000000037802 */ /* 0x000fe20000000f00 */
[----:B------:R-:W-:Y:S02]  /*5cb0*/  HFMA2 R12, -RZ, RZ, 0, 5.9604644775390625e-08 ;  /* 0x00000001ff0c7431 */ /* 0x000fe400000001ff */
[----:B------:R-:W-:Y:S02]  /*5cc0*/  IMAD.MOV.U32 R8, RZ, RZ, 0x70 ;  /* 0x00000070ff087424 */ /* 0x000fe400078e00ff */
[----:B------:R-:W-:Y:S01]  /*5cd0*/  IMAD.MOV.U32 R13, RZ, RZ, RZ ;  /* 0x000000ffff0d7224 */ /* 0x000fe200078e00ff */
[----:B------:R-:W3:Y:S01]  /*5ce0*/  LDCU.64 UR6, c[0x4][0x90] ;  /* 0x01001200ff0677ac */ /* 0x000ee20008000a00 */
[----:B------:R-:W4:Y:S01]  /*5cf0*/  LDC.64 R2, c[0x4][R3] ;  /* 0x0100000003027b82 */ /* 0x000f220000000a00 */
[----:B------:R-:W1:Y:S01]  /*5d00*/  LDCU.64 UR4, c[0x4][0x8] ;  /* 0x01000100ff0477ac */ /* 0x000e620008000a00 */
[----:B--2---:R-:W-:Y:S01]  /*5d10*/  MOV R5, UR9 ;  /* 0x0000000900057c02 */ /* 0x004fe20008000f00 */
[----:B------:R-:W-:Y:S01]  /*5d20*/  IMAD.U32 R4, RZ, RZ, UR8 ;  /* 0x00000008ff047e24 */ /* 0x000fe2000f8e00ff */
[----:B---3--:R-:W-:Y:S01]  /*5d30*/  MOV R7, UR7 ;  /* 0x0000000700077c02 */ /* 0x008fe20008000f00 */
[----:B------:R-:W-:Y:S01]  /*5d40*/  IMAD.U32 R6, RZ, RZ, UR6 ;  /* 0x00000006ff067e24 */ /* 0x000fe2000f8e00ff */
[----:B-1----:R-:W-:Y:S01]  /*5d50*/  MOV R11, UR5 ;  /* 0x00000005000b7c02 */ /* 0x002fe20008000f00 */
[----:B------:R-:W-:Y:S02]  /*5d60*/  IMAD.U32 R10, RZ, RZ, UR4 ;  /* 0x00000004ff0a7e24 */ /* 0x000fe4000f8e00ff */
[----:B------:R-:W-:Y:S07]  /*5d70*/  LEPC R20, `(.L_x_99) ;  /* 0x000000001014794e */ /* 0x000fee0000000000 */
[----:B----45:R-:W-:Y:S05]  /*5d80*/  CALL.ABS.NOINC R2 ;  /* 0x0000000002007343 */ /* 0x030fea0003c00000 */
.L_x_99:
[----:B------:R-:W-:Y:S01]  /*5d90*/  LOP3.LUT P0, RZ, R96, 0x1b0, RZ, 0xc0, !PT ;  /* 0x000001b060ff7812 */ /* 0x000fe2000780c0ff */
[----:B------:R-:W-:Y:S11]  /*5da0*/  BSSY.RECONVERGENT B6, `(.L_x_100) ;  /* 0x0000013000067945 */ /* 0x000ff60003800200 */
[----:B------:R-:W-:Y:S01]  /*5db0*/  @!UPT UIADD3 URZ, UPT, UPT, URZ, URZ, URZ ;  /* 0x000000fffffff290 */ /* 0x000fe2000fffe0ff */
[----:B------:R-:W-:Y:S05]  /*5dc0*/  @!P0 BRA `(.L_x_101) ;  /* 0x0000000000408947 */ /* 0x000fea0003800000 */
        /* <DEDUP_REMOVED lines=16> */
.L_x_101:
[----:B------:R-:W-:Y:S05]  /*5ed0*/  BSYNC.RECONVERGENT B6 ;  /* 0x0000000000067941 */ /* 0x000fea0003800200 */
.L_x_100:
[----:B------:R-:W-:Y:S01]  /*5ee0*/  R2UR UR4, R88 ;  /* 0x00000000580472ca */ /* 0x000fe200000e0000 */
[----:B------:R-:W-:Y:S01]  /*5ef0*/  UISETP.NE.U32.AND UP0, UPT, UR60, URZ, UPT ;  /* 0x000000ff3c00728c */ /* 0x000fe2000bf05070 */
[----:B------:R-:W-:Y:S02]  /*5f00*/  ISETP.NE.U32.AND P4, PT, R82, RZ, PT ;  /* 0x000000ff5200720c */ /* 0x000fe40003f85070 */
[----:B------:R-:W-:Y:S01]  /*5f10*/  ISETP.NE.U32.AND P2, PT, RZ, UR46, PT ;  /* 0x0000002eff007c0c */ /* 0x000fe2000bf45070 */
[----:B------:R-:W-:Y:S01]  /*5f20*/  UISETP.NE.AND.EX UP1, UPT, UR61, URZ, UPT, UP0 ;  /* 0x000000ff3d00728c */ /* 0x000fe2000bf25300 */
[----:B------:R-:W-:Y:S01]  /*5f30*/  ISETP.NE.AND.EX P4, PT, R83, RZ, PT, P4 ;  /* 0x000000ff5300720c */ /* 0x000fe20003f85340 */
[----:B------:R-:W-:Y:S01]  /*5f40*/  UPLOP3.LUT UP0, UPT, UPT, UPT, UPT, 0x40, 0x4 ;  /* 0x000000000004789c */ /* 0x000fe20003f0e870 */
[----:B------:R-:W-:Y:S05]  /*5f50*/  ISETP.NE.AND.EX P2, PT, RZ, UR47, PT, P2 ;  /* 0x0000002fff007c0c */ /* 0x000fea000bf45320 */
[----:B------:R-:W-:Y:S06]  /*5f60*/  UISETP.NE.AND UP2, UPT, UR4, URZ, UPT ;  /* 0x000000ff0400728c */ /* 0x000fec000bf45270 */
[----:B------:R-:W-:Y:S05]  /*5f70*/  PLOP3.LUT P1, PT, PT, PT, UP2, 0x80, 0x8 ;  /* 0x000000000008781c */ /* 0x000fea0003f2f028 */
[----:B------:R-:W-:Y:S06]  /*5f80*/  @UP2 UPLOP3.LUT UP0, UPT, UPT, UPT, UP1, 0x80, 0x8 ;  /* 0x000000000008289c */ /* 0x000fec0003f0f010 */
[----:B------:R-:W-:Y:S01]  /*5f90*/  PLOP3.LUT P0, PT, PT, PT, UP0, 0x80, 0x8 ;  /* 0x000000000008781c */ /* 0x000fe20003f0f008 */
[----:B------:R-:W-:Y:S01]  /*5fa0*/  @!UPT UIADD3 URZ, UPT, UPT, URZ, URZ, URZ ;  /* 0x000000fffffff290 */ /* 0x000fe2000fffe0ff */
[----:B------:R-:W-:Y:S11]  /*5fb0*/  BRA.U !UP1, `(.L_x_102) ;  /* 0x00000001093c7547 */ /* 0x000ff6000b800000 */
[----:B------:R-:W-:Y:S01]  /*5fc0*/  UISETP.NE.U32.AND UP0, UPT, UR46, URZ, UPT ;  /* 0x000000ff2e00728c */ /* 0x000fe2000bf05070 */
[----:B-1----:R-:W-:Y:S01]  /*5fd0*/  HFMA2 R0, -RZ, RZ, 0, 5.9604644775390625e-08 ;  /* 0x00000001ff007431 */ /* 0x002fe200000001ff */
[----:B------:R-:W1:Y:S01]  /*5fe0*/  LDCU.64 UR8, c[0x0][0x358] ;  /* 0x00006b00ff0877ac */ /* 0x000e620008000a00 */
[----:B------:R-:W-:Y:S01]  /*5ff0*/  IMAD.MOV.U32 R85, RZ, RZ, 0x1 ;  /* 0x00000001ff557424 */ /* 0x000fe200078e00ff */
[----:B------:R-:W-:Y:S06]  /*6000*/  UISETP.NE.AND.EX UP0, UPT, UR47, URZ, UPT, UP0 ;  /* 0x000000ff2f00728c */ /* 0x000fec000bf05300 */
[----:B------:R-:W-:Y:S05]  /*6010*/  PLOP3.LUT P3, PT, PT, PT, UP0, 0x80, 0x8 ;  /* 0x000000000008781c */ /* 0x000fea0003f6f008 */
[----:B------:R-:W2:Y:S01]  /*6020*/  @UP0 LDCU.64 UR4, c[0x0][0x888] ;  /* 0x00011100ff0407ac */ /* 0x000ea20008000a00 */
[----:B------:R-:W-:Y:S07]  /*6030*/  @UP0 UIMAD UR6, UR36, UR60, URZ ;  /* 0x0000003c240602a4 */ /* 0x000fee000f8e02ff */
[----:B------:R-:W-:Y:S01]  /*6040*/  @!P3 PRMT R85, R0, 0x7610, R85 ;  /* 0x000076100055b816 */ /* 0x000fe20000000055 */
[----:B--2---:R-:W-:Y:S06]  /*6050*/  @UP0 UIMAD.WIDE UR4, UR6, 0x4, UR4 ;  /* 0x00000004060408a5 */ /* 0x004fec000f8e0204 */
[----:B------:R-:W-:Y:S01]  /*6060*/  IMAD.U32 R2, RZ, RZ, UR4 ;  /* 0x00000004ff027e24 */ /* 0x000fe2000f8e00ff */
[----:B------:R-:W-:Y:S04]  /*6070*/  MOV R3, UR5 ;  /* 0x0000000500037c02 */ /* 0x000fe80008000f00 */
[----:B------:R-:W2:Y:S01]  /*6080*/  @!UP0 LDCU UR4, c[0x0][0x880] ;  /* 0x00011000ff0487ac */ /* 0x000ea20008000800 */
[----:B-1---5:R3:W5:Y:S02]  /*6090*/  @P3 LDG.E R41, desc[UR8][R2.64] ;  /* 0x0000000802293981 */ /* 0x022764000c1e1900 */
[----:B--23--:R-:W-:Y:S02]  /*60a0*/  @!P3 IMAD.U32 R41, RZ, RZ, UR4 ;  /* 0x00000004ff29be24 */ /* 0x00cfe4000f8e00ff */
.L_x_102:
[----:B------:R-:W-:Y:S05]  /*60b0*/  @!P4 BRA `(.L_x_103) ;  /* 0x000000000024c947 */ /* 0x000fea0003800000 */
[----:B------:R-:W-:Y:S01]  /*60c0*/  ISETP.NE.U32.AND P3, PT, R80, RZ, PT ;  /* 0x000000ff5000720c */ /* 0x000fe20003f65070 */
[----:B------:R-:W2:Y:S03]  /*60d0*/  LDCU.64 UR4, c[0x0][0x358] ;  /* 0x00006b00ff0477ac */ /* 0x000ea60008000a00 */
[----:B------:R-:W-:Y:S11]  /*60e0*/  ISETP.NE.AND.EX P3, PT, R81, RZ, PT, P3 ;  /* 0x000000ff5100720c */ /* 0x000ff60003f65330 */
[----:B------:R-:W-:Y:S02]  /*60f0*/  @!UPT UIADD3 URZ, UPT, UPT, URZ, URZ, URZ ;  /* 0x000000fffffff290 */ /* 0x000fe4000fffe0ff */
[----:B------:R-:W3:Y:S01]  /*6100*/  @P3 LDC.64 R2, c[0x0][0x8a8] ;  /* 0x00022a00ff023b82 */ /* 0x000ee20000000a00 */
[----:B-1----:R-:W-:Y:S04]  /*6110*/  @P3 IMAD R0, R82, UR36, RZ ;  /* 0x0000002452003c24 */ /* 0x002fe8000f8e02ff */
[----:B---3--:R-:W-:Y:S05]  /*6120*/  @P3 IMAD.WIDE R2, R0, 0x4, R2 ;  /* 0x0000000400023825 */ /* 0x008fea00078e0202 */
[----:B--2--5:R2:W5:Y:S02]  /*6130*/  @P3 LDG.E R38, desc[UR4][R2.64] ;  /* 0x0000000402263981 */ /* 0x024564000c1e1900 */
[----:B--2---:R-:W3:Y:S02]  /*6140*/  @!P3 LDC R38, c[0x0][0x8a0] ;  /* 0x00022800ff26bb82 */ /* 0x004ee40000000800 */
.L_x_103:
[----:B-----5:R-:W-:Y:S01]  /*6150*/  FSETP.NEU.AND P4, PT, R41, RZ, PT ;  /* 0x000000ff2900720b */ /* 0x020fe20003f8d000 */
[----:B------:R-:W-:Y:S01]  /*6160*/  BSSY B1, `(.L_x_104) ;  /* 0x0000042000017945 */ /* 0x000fe20003800000 */
[----:B------:R-:W-:Y:S01]  /*6170*/  SEL R6, RZ, 0xffffffff, P2 ;  /* 0xffffffffff067807 */ /* 0x000fe20001000000 */
[----:B------:R-:W-:Y:S01]  /*6180*/  IMAD.MOV.U32 R100, RZ, RZ, 0x1 ;  /* 0x00000001ff647424 */ /* 0x000fe200078e00ff */
[----:B------:R-:W-:Y:S02]  /*6190*/  LOP3.LUT P3, RZ, R85, 0xff, RZ, 0xc0, !PT ;  /* 0x000000ff55ff7812 */ /* 0x000fe4000786c0ff */
[----:B------:R-:W-:Y:S02]  /*61a0*/  CS2R R78, SRZ ;  /* 0x00000000004e7805 */ /* 0x000fe4000001ff00 */
[----:B------:R-:W-:Y:S02]  /*61b0*/  @P1 SEL R3, RZ, 0xffffffff, P4 ;  /* 0xffffffffff031807 */ /* 0x000fe40002000000 */
[----:B------:R-:W-:Y:S02]  /*61c0*/  CS2R R76, SRZ ;  /* 0x00000000004c7805 */ /* 0x000fe4000001ff00 */
[----:B------:R-:W-:Y:S02]  /*61d0*/  LEA R2, R93, UR44, 0x3 ;  /* 0x0000002c5d027c11 */ /* 0x000fe4000f8e18ff */
[----:B------:R-:W-:Y:S02]  /*61e0*/  CS2R R74, SRZ ;  /* 0x00000000004a7805 */ /* 0x000fe4000001ff00 */
[----:B------:R-:W-:Y:S02]  /*61f0*/  @P0 SEL R3, R6, R3, !P3 ;  /* 0x0000000306030207 */ /* 0x000fe40005800000 */
[----:B------:R-:W-:Y:S02]  /*6200*/  CS2R R72, SRZ ;  /* 0x0000000000487805 */ /* 0x000fe4000001ff00 */
[----:B------:R-:W-:Y:S02]  /*6210*/  LEA R71, R36, UR44, 0x3 ;  /* 0x0000002c24477c11 */ /* 0x000fe4000f8e18ff */
[----:B------:R-:W-:Y:S02]  /*6220*/  @P1 LOP3.LUT R3, R3, 0x1, RZ, 0xc0, !PT ;  /* 0x0000000103031812 */ /* 0x000fe400078ec0ff */
[----:B------:R-:W-:Y:S02]  /*6230*/  SHF.L.U32 R4, R94, 0x1f, RZ ;  /* 0x0000001f5e047819 */ /* 0x000fe400000006ff */
[----:B------:R-:W-:Y:S02]  /*6240*/  ISETP.NE.U32.OR P6, PT, R3, 0x1, !P1 ;  /* 0x000000010300780c */ /* 0x000fe40004fc5470 */
[----:B------:R-:W-:Y:S02]  /*6250*/  PLOP3.LUT P2, PT, PT, PT, UP1, 0x80, 0x8 ;  /* 0x000000000008781c */ /* 0x000fe40003f4f018 */
[----:B------:R-:W-:Y:S02]  /*6260*/  LEA.HI R39, R36, R36, RZ, 0x1 ;  /* 0x0000002424277211 */ /* 0x000fe400078f08ff */
[----:B------:R-:W-:Y:S02]  /*6270*/  SEL R3, RZ, 0xffffffff, P4 ;  /* 0xffffffffff037807 */ /* 0x000fe40002000000 */
[----:B------:R-:W-:Y:S01]  /*6280*/  P2R R102, PR, RZ, 0x40 ;  /* 0x00000040ff667803 */ /* 0x000fe20000000000 */
[C---:B-1----:R-:W-:Y:S01]  /*6290*/  IMAD.SHL.U32 R0, R39.reuse, 0x80, RZ ;  /* 0x0000008027007824 */ /* 0x042fe200078e00ff */
[----:B------:R-:W-:Y:S03]  /*62a0*/  LOP3.LUT R39, R39, 0xffe, RZ, 0xc0, !PT ;  /* 0x00000ffe27277812 */ /* 0x000fe600078ec0ff */
[----:B------:R-:W-:Y:S02]  /*62b0*/  @P6 SHF.L.U32 R5, R91, 0x1f, RZ ;  /* 0x0000001f5b056819 */ /* 0x000fe400000006ff */
[----:B------:R-:W-:Y:S01]  /*62c0*/  @P2 SEL R3, R6, R3, !P3 ;  /* 0x0000000306032207 */ /* 0x000fe20005800000 */
[----:B------:R-:W-:Y:S01]  /*62d0*/  IMAD.IADD R39, R36, 0x1, -R39 ;  /* 0x0000000124277824 */ /* 0x000fe200078e0a27 */
[----:B------:R-:W1:Y:S01]  /*62e0*/  @P6 SYNCS.PHASECHK.TRANS64.TRYWAIT P1, [R2+URZ+0xa0], R5 ;  /* 0x0000a005020065a7 */ /* 0x000e6200080211ff */
[----:B------:R-:W-:Y:S02]  /*62f0*/  LOP3.LUT R0, R0, 0xffffff00, RZ, 0xc0, !PT ;  /* 0xffffff0000007812 */ /* 0x000fe400078ec0ff */
[----:B------:R-:W-:Y:S03]  /*6300*/  LOP3.LUT R3, R3, 0x1, RZ, 0xc0, !PT ;  /* 0x0000000103037812 */ /* 0x000fe600078ec0ff */
[----:B------:R-:W-:Y:S01]  /*6310*/  IMAD.IADD R0, R37, 0x1, R0 ;  /* 0x0000000125007824 */ /* 0x000fe200078e0200 */
[----:B------:R-:W-:Y:S03]  /*6320*/  ISETP.NE.U32.AND P5, PT, R3, 0x1, PT ;  /* 0x000000010300780c */ /* 0x000fe60003fa5070 */
[----:B------:R-:W-:Y:S01]  /*6330*/  IMAD R39, R39, 0x100000, R0 ;  /* 0x0010000027277824 */ /* 0x000fe200078e0200 */
[----:B------:R-:W-:Y:S01]  /*6340*/  P2R R101, PR, RZ, 0x20 ;  /* 0x00000020ff657803 */ /* 0x000fe20000000000 */
[----:B------:R2:W4:Y:S01]  /*6350*/  SYNCS.PHASECHK.TRANS64.TRYWAIT P0, [R71+URZ+0x110], R4 ;  /* 0x00011004470075a7 */ /* 0x00052200080011ff */
[----:B-1----:R-:W-:Y:S01]  /*6360*/  @P6 SEL R100, RZ, 0x1, !P1 ;  /* 0x00000001ff646807 */ /* 0x002fe20004800000 */
[----:B--2---:R-:W-:Y:S06]  /*6370*/  @!P6 BRA `(.L_x_105) ;  /* 0x000000000080e947 */ /* 0x004fec0003800000 */
[----:B------:R-:W-:Y:S01]  /*6380*/  @P5 IMAD R6, R93, 0x1000, R84 ;  /* 0x000010005d065824 */ /* 0x000fe200078e0254 */
[----:B------:R-:W1:Y:S01]  /*6390*/  S2R R0, SR_CgaCtaId ;  /* 0x0000000000007919 */ /* 0x000e620000008800 */
[----:B------:R-:W-:Y:S01]  /*63a0*/  ISETP.NE.AND P1, PT, R100, RZ, PT ;  /* 0x000000ff6400720c */ /* 0x000fe20003f25270 */
[----:B------:R-:W-:Y:S01]  /*63b0*/  BSSY B0, `(.L_x_106) ;  /* 0x000000b000007945 */ /* 0x000fe20003800000 */
[----:B------:R-:W-:Y:S01]  /*63c0*/  @P5 VIADD R5, R6, UR44 ;  /* 0x0000002c06055c36 */ /* 0x000fe20008000000 */
[----:B------:R-:W-:Y:S02]  /*63d0*/  CS2R R74, SRZ ;  /* 0x00000000004a7805 */ /* 0x000fe4000001ff00 */
[----:B------:R-:W-:Y:S02]  /*63e0*/  CS2R R72, SRZ ;  /* 0x0000000000487805 */ /* 0x000fe4000001ff00 */
[----:B------:R-:W-:Y:S01]  /*63f0*/  CS2R R78, SRZ ;  /* 0x00000000004e7805 */ /* 0x000fe2000001ff00 */
[----:B------:R-:W-:Y:S01]  /*6400*/  @P5 IMAD R5, R95, -0x10, R5 ;  /* 0xfffffff05f055824 */ /* 0x000fe200078e0205 */
[----:B------:R-:W-:Y:S04]  /*6410*/  CS2R R76, SRZ ;  /* 0x00000000004c7805 */ /* 0x000fe8000001ff00 */
[----:B------:R-:W-:Y:S05]  /*6420*/  @P1 BRA `(.L_x_107) ;  /* 0x00000000000c1947 */ /* 0x000fea0003800000 */
[----:B------:R-:W-:Y:S04]  /*6430*/  SHF.L.U32 R3, R91, 0x1f, RZ ;  /* 0x0000001f5b037819 */ /* 0x000fe800000006ff */
[----:B------:R-:W2:Y:S02]  /*6440*/  SYNCS.PHASECHK.TRANS64.TRYWAIT P1, [R2+URZ+0xa0], R3 ;  /* 0x0000a003020075a7 */ /* 0x000ea400080211ff */
[----:B--2---:R-:W-:Y:S05]  /*6450*/  @!P1 BRA `(.L_x_108) ;  /* 0x0000004000989947 */ /* 0x004fea0003800000 */
.L_x_107:
[----:B------:R-:W-:Y:S05]  /*6460*/  BSYNC B0 ;  /* 0x0000000000007941 */ /* 0x000fea0003800000 */
.L_x_106:
[----:B------:R-:W-:Y:S01]  /*6470*/  ISETP.NE.AND P1, PT, R101, RZ, PT ;  /* 0x000000ff6500720c */ /* 0x000fe20003f25270 */
[----:B--2---:R-:W-:Y:S02]  /*6480*/  VIADD R3, R2, 0xc0 ;  /* 0x000000c002037836 */ /* 0x004fe40000000000 */
[----:B------:R-:W-:Y:S03]  /*6490*/  VIADD R93, R93, 0x1 ;  /* 0x000000015d5d7836 */ /* 0x000fe60000000000 */
[----:B-1----:R-:W-:Y:S07]  /*64a0*/  PRMT R0, R0, 0x654, R3 ;  /* 0x0000065400007816 */ /* 0x002fee0000000003 */
[----:B------:R1:W2:Y:S04]  /*64b0*/  @P1 LDS.128 R72, [R6+UR44+0x200] ;  /* 0x0002002c06481984 */ /* 0x0002a80008000c00 */
[----:B------:R1:W1:Y:S01]  /*64c0*/  @P1 LDS.128 R76, [R5+0x210] ;  /* 0x00021000054c1984 */ /* 0x0002620000000c00 */
[C---:B------:R-:W-:Y:S01]  /*64d0*/  ISETP.NE.AND P1, PT, R93.reuse, 0x4, PT ;  /* 0x000000045d00780c */ /* 0x040fe20003f25270 */
[----:B------:R-:W-:Y:S01]  /*64e0*/  @!PT LDS RZ, [RZ] ;  /* 0x00000000fffff984 */ /* 0x000fe20000000800 */
[----:B------:R-:W-:Y:S01]  /*64f0*/  @!PT LDS RZ, [RZ] ;  /* 0x00000000fffff984 */ /* 0x000fe20000000800 */
[----:B------:R-:W-:Y:S01]  /*6500*/  @!PT LDS RZ, [RZ] ;  /* 0x00000000fffff984 */ /* 0x000fe20000000800 */
[----:B------:R-:W-:Y:S01]  /*6510*/  @!PT LDS RZ, [RZ] ;  /* 0x00000000fffff984 */ /* 0x000fe20000000800 */
[----:B------:R5:W-:Y:S06]  /*6520*/  MEMBAR.ALL.CTA ;  /* 0x0000000000007992 */ /* 0x000bec0000008000 */
[----:B-----5:R-:W5:Y:S01]  /*6530*/  FENCE.VIEW.ASYNC.S ;  /* 0x00000000000073c6 */ /* 0x020f620000000000 */
[----:B------:R-:W-:Y:S01]  /*6540*/  SEL R93, R93, RZ, P1 ;  /* 0x000000ff5d5d7207 */ /* 0x000fe20000800000 */
[----:B-----5:R5:W-:Y:S02]  /*6550*/  SYNCS.ARRIVE.TRANS64.RED.A1T0 RZ, [R0+URZ], RZ ;  /* 0x000000ff00ff79a7 */ /* 0x020be400081004ff */
[----:B-----5:R-:W-:Y:S04]  /*6560*/  SEL R0, RZ, 0x1, P1 ;  /* 0x00000001ff007807 */ /* 0x020fe80000800000 */
[----:B--2---:R-:W-:Y:S02]  /*6570*/  LOP3.LUT R91, R91, R0, RZ, 0x3c, !PT ;  /* 0x000000005b5b7212 */ /* 0x004fe400078e3cff */
.L_x_105:
[----:B------:R-:W-:Y:S05]  /*6580*/  BSYNC B1 ;  /* 0x0000000000017941 */ /* 0x000fea0003800000 */
.L_x_104:
[----:B------:R-:W-:Y:S04]  /*6590*/  SHF.R.U32.HI R3, RZ, 0x15, R39 ;  /* 0x00000015ff037819 */ /* 0x000fe80000011627 */
[----:B------:R-:W-:Y:S01]  /*65a0*/  LOP3.LUT P1, RZ, R3, 0x3, R86, 0x48, !PT ;  /* 0x0000000303ff7812 */ /* 0x000fe20007824856 */
[----:B------:R-:W-:Y:S01]  /*65b0*/  @!UPT UIADD3 URZ, UPT, UPT, URZ, URZ, URZ ;  /* 0x000000fffffff290 */ /* 0x000fe2000fffe0ff */
[----:B----4-:R-:W-:Y:S11]  /*65c0*/  @P0 BRA `(.L_x_109) ;  /* 0x0000000000080947 */ /* 0x010ff60003800000 */
[----:B------:R-:W2:Y:S02]  /*65d0*/  SYNCS.PHASECHK.TRANS64.TRYWAIT P0, [R71+URZ+0x110], R4 ;  /* 0x00011004470075a7 */ /* 0x000ea400080011ff */
[----:B--2---:R-:W-:Y:S05]  /*65e0*/  @!P0 BRA `(.L_x_110) ;  /* 0x0000004000488947 */ /* 0x004fea0003800000 */
.L_x_109:
[----:B------:R-:W-:Y:S05]  /*65f0*/  @!P1 BRA `(.L_x_111) ;  /* 0x0000000000409947 */ /* 0x000fea0003800000 */
[----:B------:R-:W1:Y:S01]  /*6600*/  LDCU.64 UR8, c[0x4][0x78] ;  /* 0x01000f00ff0877ac */ /* 0x000e620008000a00 */
[----:B------:R-:W-:Y:S01]  /*6610*/  MOV R3, 0x0 ;  /* 0x0000000000037802 */ /* 0x000fe20000000f00 */
[----:B------:R-:W-:Y:S02]  /*6620*/  HFMA2 R12, -RZ, RZ, 0, 5.9604644775390625e-08 ;  /* 0x00000001ff0c7431 */ /* 0x000fe400000001ff */
[----:B------:R-:W-:Y:S02]  /*6630*/  IMAD.MOV.U32 R8, RZ, RZ, 0x192 ;  /* 0x00000192ff087424 */ /* 0x000fe400078e00ff */
[----:B------:R-:W-:Y:S01]  /*6640*/  IMAD.MOV.U32 R13, RZ, RZ, RZ ;  /* 0x000000ffff0d7224 */ /* 0x000fe200078e00ff */
[----:B------:R-:W4:Y:S01]  /*6650*/  LDCU.64 UR6, c[0x4][0x80] ;  /* 0x01001000ff0677ac */ /* 0x000f220008000a00 */
[----:B------:R-:W3:Y:S01]  /*6660*/  LDC.64 R2, c[0x4][R3] ;  /* 0x0100000003027b82 */ /* 0x000ee20000000a00 */
[----:B------:R-:W5:Y:S01]  /*6670*/  LDCU.64 UR4, c[0x4][0x18] ;  /* 0x01000300ff0477ac */ /* 0x000f620008000a00 */
[----:B-1----:R-:W-:Y:S01]  /*6680*/  MOV R5, UR9 ;  /* 0x0000000900057c02 */ /* 0x002fe20008000f00 */
[----:B--2---:R-:W-:Y:S01]  /*6690*/  IMAD.U32 R4, RZ, RZ, UR8 ;  /* 0x00000008ff047e24 */ /* 0x004fe2000f8e00ff */
[----:B----4-:R-:W-:Y:S01]  /*66a0*/  MOV R7, UR7 ;  /* 0x0000000700077c02 */ /* 0x010fe20008000f00 */
[----:B------:R-:W-:Y:S01]  /*66b0*/  IMAD.U32 R6, RZ, RZ, UR6 ;  /* 0x00000006ff067e24 */ /* 0x000fe2000f8e00ff */
[----:B-----5:R-:W-:Y:S01]  /*66c0*/  MOV R11, UR5 ;  /* 0x00000005000b7c02 */ /* 0x020fe20008000f00 */
[----:B------:R-:W-:Y:S02]  /*66d0*/  IMAD.U32 R10, RZ, RZ, UR4 ;  /* 0x00000004ff0a7e24 */ /* 0x000fe4000f8e00ff */
[----:B------:R-:W-:Y:S07]  /*66e0*/  LEPC R20, `(.L_x_111) ;  /* 0x000000001014794e */ /* 0x000fee0000000000 */
[----:B---3--:R-:W-:Y:S05]  /*66f0*/  CALL.ABS.NOINC R2 ;  /* 0x0000000002007343 */ /* 0x008fea0003c00000 */
.L_x_111:
[-C--:B------:R-:W-:Y:S01]  /*6700*/  F2FP.F16.E5M2.UNPACK_B R42, R72.reuse ;  /* 0x00000048ff2a723e */ /* 0x080fe200020004ff */
[----:B------:R-:W-:Y:S05]  /*6710*/  WARPSYNC.ALL ;  /* 0x0000000000007948 */ /* 0x000fea0003800000 */
[----:B------:R-:W-:Y:S01]  /*6720*/  R2UR UR4, R39 ;  /* 0x00000000270472ca */ /* 0x000fe200000e0000 */
[--C-:B------:R-:W-:Y:S01]  /*6730*/  HADD2.F32 R40, -RZ, R42.reuse.H0_H0 ;  /* 0x2000002aff287230 */ /* 0x100fe20000004100 */
[----:B------:R-:W-:Y:S01]  /*6740*/  F2FP.F16.E5M2.UNPACK_B R43, R72.H1 ;  /* 0x00000048ff2b723e */ /* 0x000fe200030004ff */
[----:B------:R-:W-:Y:S01]  /*6750*/  HADD2.F32 R42, -RZ, R42.H1_H1 ;  /* 0x3000002aff2a7230 */ /* 0x000fe20000004100 */
[-C--:B------:R-:W-:Y:S01]  /*6760*/  F2FP.F16.E5M2.UNPACK_B R45, R73.reuse ;  /* 0x00000049ff2d723e */ /* 0x080fe200020004ff */
[----:B------:R-:W-:Y:S01]  /*6770*/  BSSY.RECONVERGENT B0, `(.L_x_112) ;  /* 0x0000099000007945 */ /* 0x000fe20003800200 */
[----:B------:R-:W-:Y:S01]  /*6780*/  F2FP.F16.E5M2.UNPACK_B R47, R73.H1 ;  /* 0x00000049ff2f723e */ /* 0x000fe200030004ff */
[--C-:B------:R-:W-:Y:S01]  /*6790*/  HADD2.F32 R44, -RZ, R43.reuse.H0_H0 ;  /* 0x2000002bff2c7230 */ /* 0x100fe20000004100 */
[-C--:B------:R-:W-:Y:S01]  /*67a0*/  F2FP.F16.E5M2.UNPACK_B R49, R74.reuse ;  /* 0x0000004aff31723e */ /* 0x080fe200020004ff */
[----:B------:R-:W-:Y:S01]  /*67b0*/  HADD2.F32 R46, -RZ, R43.H1_H1 ;  /* 0x3000002bff2e7230 */ /* 0x000fe20000004100 */
[----:B------:R-:W-:Y:S01]  /*67c0*/  F2FP.F16.E5M2.UNPACK_B R51, R74.H1 ;  /* 0x0000004aff33723e */ /* 0x000fe200030004ff */
[--C-:B------:R-:W-:Y:S01]  /*67d0*/  HADD2.F32 R43, -RZ, R45.reuse.H0_H0 ;  /* 0x2000002dff2b7230 */ /* 0x100fe20000004100 */
[-C--:B------:R-:W-:Y:S01]  /*67e0*/  F2FP.F16.E5M2.UNPACK_B R53, R75.reuse ;  /* 0x0000004bff35723e */ /* 0x080fe200020004ff */
[----:B-12---:R-:W-:Y:S01]  /*67f0*/  LDTM.16dp32bit_t0_t15.x32 R4, tmem[UR4] ;  /* 0x00000004000479ee */ /* 0x006fe20008a80000 */
[----:B------:R-:W3:Y:S01]  /*6800*/  LDTM.16dp32bit_t16_t31.x32 R4, tmem[UR4+0x20] ;  /* 0x00002004000479ee */ /* 0x000ee20008aa0000 */
[----:B------:R-:W-:Y:S01]  /*6810*/  IADD3 R112, PT, PT, R84, UR44, RZ ;  /* 0x0000002c54707c10 */ /* 0x000fe2000fffe0ff */
[----:B------:R-:W-:Y:S01]  /*6820*/  HADD2.F32 R48, -RZ, R45.H1_H1 ;  /* 0x3000002dff307230 */ /* 0x000fe20000004100 */
[----:B------:R-:W-:Y:S01]  /*6830*/  SHF.L.U32 R103, R90, 0x4, RZ ;  /* 0x000000045a677819 */ /* 0x000fe200000006ff */
[----:B------:R-:W-:Y:S01]  /*6840*/  HADD2.F32 R52, -RZ, R49.H1_H1 ;  /* 0x30000031ff347230 */ /* 0x000fe20000004100 */
[----:B------:R-:W-:Y:S01]  /*6850*/  F2FP.F16.E5M2.UNPACK_B R55, R75.H1 ;  /* 0x0000004bff37723e */ /* 0x000fe200030004ff */
[----:B------:R-:W-:Y:S01]  /*6860*/  HADD2.F32 R56, -RZ, R53.H1_H1 ;  /* 0x30000035ff387230 */ /* 0x000fe20000004100 */
[-C--:B------:R-:W-:Y:S01]  /*6870*/  F2FP.F16.E5M2.UNPACK_B R57, R76.reuse ;  /* 0x0000004cff39723e */ /* 0x080fe200020004ff */
[--C-:B------:R-:W-:Y:S01]  /*6880*/  HADD2.F32 R45, -RZ, R47.reuse.H0_H0 ;  /* 0x2000002fff2d7230 */ /* 0x100fe20000004100 */
[----:B------:R-:W-:Y:S01]  /*6890*/  F2FP.F16.E5M2.UNPACK_B R59, R76.H1 ;  /* 0x0000004cff3b723e */ /* 0x000fe200030004ff */
[----:B------:R-:W-:Y:S01]  /*68a0*/  HADD2.F32 R50, -RZ, R47.H1_H1 ;  /* 0x3000002fff327230 */ /* 0x000fe20000004100 */
[-C--:B------:R-:W-:Y:S01]  /*68b0*/  F2FP.F16.E5M2.UNPACK_B R61, R77.reuse ;  /* 0x0000004dff3d723e */ /* 0x080fe200020004ff */
[----:B------:R-:W-:Y:S01]  /*68c0*/  HADD2.F32 R47, -RZ, R49.H0_H0 ;  /* 0x20000031ff2f7230 */ /* 0x000fe20000004100 */
[----:B------:R-:W-:Y:S01]  /*68d0*/  F2FP.F16.E5M2.UNPACK_B R63, R77.H1 ;  /* 0x0000004dff3f723e */ /* 0x000fe200030004ff */
[----:B------:R-:W-:Y:S01]  /*68e0*/  HADD2.F32 R60, -RZ, R57.H1_H1 ;  /* 0x30000039ff3c7230 */ /* 0x000fe20000004100 */
[-C--:B------:R-:W-:Y:S01]  /*68f0*/  F2FP.F16.E5M2.UNPACK_B R65, R78.reuse ;  /* 0x0000004eff41723e */ /* 0x080fe200020004ff */
[----:B------:R-:W-:Y:S01]  /*6900*/  HADD2.F32 R64, -RZ, R61.H1_H1 ;  /* 0x3000003dff407230 */ /* 0x000fe20000004100 */
[----:B------:R-:W-:Y:S01]  /*6910*/  F2FP.F16.E5M2.UNPACK_B R67, R78.H1 ;  /* 0x0000004eff43723e */ /* 0x000fe200030004ff */
[----:B------:R-:W-:Y:S01]  /*6920*/  HADD2.F32 R49, -RZ, R51.H0_H0 ;  /* 0x20000033ff317230 */ /* 0x000fe20000004100 */
[----:B------:R-:W-:Y:S01]  /*6930*/  ISETP.NE.AND P0, PT, R97, RZ, PT ;  /* 0x000000ff6100720c */ /* 0x000fe20003f05270 */
[----:B------:R-:W-:Y:S01]  /*6940*/  HADD2.F32 R68, -RZ, R65.H1_H1 ;  /* 0x30000041ff447230 */ /* 0x000fe20000004100 */
[----:B------:R-:W-:Y:S01]  /*6950*/  ISETP.NE.AND P6, PT, R102, RZ, PT ;  /* 0x000000ff6600720c */ /* 0x000fe20003fc5270 */
[----:B------:R-:W-:Y:S02]  /*6960*/  HADD2.F32 R54, -RZ, R51.H1_H1 ;  /* 0x30000033ff367230 */ /* 0x000fe40000004100 */
[C---:B---3--:R-:W-:Y:S01]  /*6970*/  FMUL R0, R38.reuse, R4 ;  /* 0x0000000426007220 */ /* 0x048fe20000400000 */
[C---:B------:R-:W-:Y:S01]  /*6980*/  FMUL R2, R38.reuse, R5 ;  /* 0x0000000526027220 */ /* 0x040fe20000400000 */
[C---:B------:R-:W-:Y:S01]  /*6990*/  FMUL R4, R38.reuse, R8 ;  /* 0x0000000826047220 */ /* 0x040fe20000400000 */
[C---:B------:R-:W-:Y:S01]  /*69a0*/  FMUL R5, R38.reuse, R9 ;  /* 0x0000000926057220 */ /* 0x040fe20000400000 */
[C---:B------:R-:W-:Y:S01]  /*69b0*/  FFMA R0, R41.reuse, R40, R0 ;  /* 0x0000002829007223 */ /* 0x040fe20000000000 */
[C---:B------:R-:W-:Y:S01]  /*69c0*/  FFMA R2, R41.reuse, R42, R2 ;  /* 0x0000002a29027223 */ /* 0x040fe20000000002 */
[C---:B------:R-:W-:Y:S01]  /*69d0*/  FMUL R8, R38.reuse, R12 ;  /* 0x0000000c26087220 */ /* 0x040fe20000400000 */
[C---:B------:R-:W-:Y:S01]  /*69e0*/  FMUL R9, R38.reuse, R13 ;  /* 0x0000000d26097220 */ /* 0x040fe20000400000 */
[----:B------:R-:W-:Y:S02]  /*69f0*/  HADD2.F32 R51, -RZ, R53.H0_H0 ;  /* 0x20000035ff337230 */ /* 0x000fe40000004100 */
[C---:B------:R-:W-:Y:S01]  /*6a00*/  FMUL R12, R38.reuse, R16 ;  /* 0x00000010260c7220 */ /* 0x040fe20000400000 */
        /* <DEDUP_REMOVED lines=13> */
[C---:B------:R-:W-:Y:S01]  /*6ae0*/  FFMA R3, R41.reuse, R44, R3 ;  /* 0x0000002c29037223 */ /* 0x040fe20000000003 */
[----:B------:R-:W-:Y:S01]  /*6af0*/  F2FP.F16.E5M2.UNPACK_B R40, R79 ;  /* 0x0000004fff28723e */ /* 0x000fe200020004ff */
[C---:B------:R-:W-:Y:S01]  /*6b00*/  FFMA R7, R41.reuse, R46, R7 ;  /* 0x0000002e29077223 */ /* 0x040fe20000000007 */
[C---:B------:R-:W-:Y:S01]  /*6b10*/  FFMA R4, R41.reuse, R43, R4 ;  /* 0x0000002b29047223 */ /* 0x040fe20000000004 */
[----:B------:R-:W-:Y:S01]  /*6b20*/  F2FP.F16.E5M2.UNPACK_B R42, R79.H1 ;  /* 0x0000004fff2a723e */ /* 0x000fe200030004ff */
[C---:B------:R-:W-:Y:S01]  /*6b30*/  FFMA R5, R41.reuse, R48, R5 ;  /* 0x0000003029057223 */ /* 0x040fe20000000005 */
[----:B------:R-:W-:Y:S01]  /*6b40*/  FFMA R6, R41, R45, R6 ;  /* 0x0000002d29067223 */ /* 0x000fe20000000006 */
[----:B------:R-:W-:Y:S01]  /*6b50*/  F2FP.SATFINITE.E5M2.F32.PACK_AB_MERGE_C R99, R7, R3, RZ ;  /* 0x000000030763723e */ /* 0x000fe200048060ff */
[C---:B------:R-:W-:Y:S01]  /*6b60*/  FFMA R11, R41.reuse, R50, R11 ;  /* 0x00000032290b7223 */ /* 0x040fe2000000000b */
[C---:B------:R-:W-:Y:S01]  /*6b70*/  FFMA R8, R41.reuse, R47, R8 ;  /* 0x0000002f29087223 */ /* 0x040fe20000000008 */
[----:B------:R-:W-:Y:S01]  /*6b80*/  FMUL R10, R38, R14 ;  /* 0x0000000e260a7220 */ /* 0x000fe20000400000 */
[----:B------:R-:W-:Y:S01]  /*6b90*/  F2FP.SATFINITE.E5M2.F32.PACK_AB_MERGE_C R104, R2, R0, R99 ;  /* 0x000000000268723e */ /* 0x000fe20004806063 */
[----:B------:R-:W-:Y:S01]  /*6ba0*/  FFMA R9, R41, R52, R9 ;  /* 0x0000003429097223 */ /* 0x000fe20000000009 */
[----:B------:R-:W-:Y:S01]  /*6bb0*/  F2FP.SATFINITE.E5M2.F32.PACK_AB_MERGE_C R105, R11, R6, RZ ;  /* 0x000000060b69723e */ /* 0x000fe200048060ff */
[----:B------:R-:W-:Y:S01]  /*6bc0*/  FFMA R10, R41, R49, R10 ;  /* 0x00000031290a7223 */ /* 0x000fe2000000000a */
[----:B------:R-:W-:Y:S01]  /*6bd0*/  IADD3 R99, PT, PT, R112, R103, RZ ;  /* 0x0000006770637210 */ /* 0x000fe20007ffe0ff */
[C---:B------:R-:W-:Y:S01]  /*6be0*/  FMUL R15, R38.reuse, R15 ;  /* 0x0000000f260f7220 */ /* 0x040fe20000400000 */
[--C-:B------:R-:W-:Y:S01]  /*6bf0*/  HADD2.F32 R53, -RZ, R55.reuse.H0_H0 ;  /* 0x20000037ff357230 */ /* 0x100fe20000004100 */
[----:B------:R-:W-:Y:S01]  /*6c00*/  F2FP.SATFINITE.E5M2.F32.PACK_AB_MERGE_C R105, R5, R4, R105 ;  /* 0x000000040569723e */ /* 0x000fe20004806069 */
[----:B------:R-:W-:Y:S02]  /*6c10*/  HADD2.F32 R58, -RZ, R55.H1_H1 ;  /* 0x30000037ff3a7230 */ /* 0x000fe40000004100 */
[C---:B------:R-:W-:Y:S01]  /*6c20*/  FFMA R15, R41.reuse, R54, R15 ;  /* 0x00000036290f7223 */ /* 0x040fe2000000000f */
[C---:B------:R-:W-:Y:S01]  /*6c30*/  FFMA R12, R41.reuse, R51, R12 ;  /* 0x00000033290c7223 */ /* 0x040fe2000000000c */
[C---:B------:R-:W-:Y:S01]  /*6c40*/  FFMA R13, R41.reuse, R56, R13 ;  /* 0x00000038290d7223 */ /* 0x040fe2000000000d */
[----:B------:R-:W-:Y:S02]  /*6c50*/  HADD2.F32 R55, -RZ, R57.H0_H0 ;  /* 0x20000039ff377230 */ /* 0x000fe40000004100 */
[C---:B------:R-:W-:Y:S01]  /*6c60*/  FMUL R14, R38.reuse, R18 ;  /* 0x00000012260e7220 */ /* 0x040fe20000400000 */
[C---:B------:R-:W-:Y:S01]  /*6c70*/  FMUL R19, R38.reuse, R19 ;  /* 0x0000001326137220 */ /* 0x040fe20000400000 */
[--C-:B------:R-:W-:Y:S02]  /*6c80*/  HADD2.F32 R57, -RZ, R59.reuse.H0_H0 ;  /* 0x2000003bff397230 */ /* 0x100fe40000004100 */
[C---:B------:R-:W-:Y:S01]  /*6c90*/  FMUL R18, R38.reuse, R22 ;  /* 0x0000001626127220 */ /* 0x040fe20000400000 */
[C---:B------:R-:W-:Y:S01]  /*6ca0*/  FFMA R14, R41.reuse, R53, R14 ;  /* 0x00000035290e7223 */ /* 0x040fe2000000000e */
[----:B------:R-:W-:Y:S02]  /*6cb0*/  HADD2.F32 R62, -RZ, R59.H1_H1 ;  /* 0x3000003bff3e7230 */ /* 0x000fe40000004100 */
[C---:B------:R-:W-:Y:S01]  /*6cc0*/  FFMA R19, R41.reuse, R58, R19 ;  /* 0x0000003a29137223 */ /* 0x040fe20000000013 */
[----:B------:R-:W-:Y:S02]  /*6cd0*/  HADD2.F32 R59, -RZ, R61.H0_H0 ;  /* 0x2000003dff3b7230 */ /* 0x000fe40000004100 */
[C---:B------:R-:W-:Y:S01]  /*6ce0*/  FMUL R23, R38.reuse, R23 ;  /* 0x0000001726177220 */ /* 0x040fe20000400000 */
[C---:B------:R-:W-:Y:S01]  /*6cf0*/  FFMA R16, R41.reuse, R55, R16 ;  /* 0x0000003729107223 */ /* 0x040fe20000000010 */
[C---:B------:R-:W-:Y:S01]  /*6d00*/  FFMA R17, R41.reuse, R60, R17 ;  /* 0x0000003c29117223 */ /* 0x040fe20000000011 */
[--C-:B------:R-:W-:Y:S02]  /*6d10*/  HADD2.F32 R61, -RZ, R63.reuse.H0_H0 ;  /* 0x2000003fff3d7230 */ /* 0x100fe40000004100 */
[C---:B------:R-:W-:Y:S01]  /*6d20*/  FFMA R18, R41.reuse, R57, R18 ;  /* 0x0000003929127223 */ /* 0x040fe20000000012 */
[----:B------:R-:W-:Y:S02]  /*6d30*/  HADD2.F32 R66, -RZ, R63.H1_H1 ;  /* 0x3000003fff427230 */ /* 0x000fe40000004100 */
[C---:B------:R-:W-:Y:S01]  /*6d40*/  FMUL R22, R38.reuse, R26 ;  /* 0x0000001a26167220 */ /* 0x040fe20000400000 */
[----:B------:R-:W-:Y:S02]  /*6d50*/  HADD2.F32 R63, -RZ, R65.H0_H0 ;  /* 0x20000041ff3f7230 */ /* 0x000fe40000004100 */
[C---:B------:R-:W-:Y:S01]  /*6d60*/  FFMA R23, R41.reuse, R62, R23 ;  /* 0x0000003e29177223 */ /* 0x040fe20000000017 */
[C---:B------:R-:W-:Y:S01]  /*6d70*/  FMUL R27, R38.reuse, R27 ;  /* 0x0000001b261b7220 */ /* 0x040fe20000400000 */
[C---:B------:R-:W-:Y:S01]  /*6d80*/  FFMA R20, R41.reuse, R59, R20 ;  /* 0x0000003b29147223 */ /* 0x040fe20000000014 */
[C---:B------:R-:W-:Y:S01]  /*6d90*/  FFMA R21, R41.reuse, R64, R21 ;  /* 0x0000004029157223 */ /* 0x040fe20000000015 */
[--C-:B------:R-:W-:Y:S02]  /*6da0*/  HADD2.F32 R65, -RZ, R67.reuse.H0_H0 ;  /* 0x20000043ff417230 */ /* 0x100fe40000004100 */
[C---:B------:R-:W-:Y:S01]  /*6db0*/  FFMA R22, R41.reuse, R61, R22 ;  /* 0x0000003d29167223 */ /* 0x040fe20000000016 */
[----:B------:R-:W-:Y:S02]  /*6dc0*/  HADD2.F32 R70, -RZ, R67.H1_H1 ;  /* 0x30000043ff467230 */ /* 0x000fe40000004100 */
[C---:B------:R-:W-:Y:S01]  /*6dd0*/  FMUL R26, R38.reuse, R30 ;  /* 0x0000001e261a7220 */ /* 0x040fe20000400000 */
[--C-:B------:R-:W-:Y:S02]  /*6de0*/  HADD2.F32 R67, -RZ, R40.reuse.H0_H0 ;  /* 0x20000028ff437230 */ /* 0x100fe40000004100 */
[C---:B------:R-:W-:Y:S01]  /*6df0*/  FFMA R27, R41.reuse, R66, R27 ;  /* 0x00000042291b7223 */ /* 0x040fe2000000001b */
[C---:B------:R-:W-:Y:S01]  /*6e00*/  FMUL R31, R38.reuse, R31 ;  /* 0x0000001f261f7220 */ /* 0x040fe20000400000 */
[C---:B------:R-:W-:Y:S01]  /*6e10*/  FFMA R24, R41.reuse, R63, R24 ;  /* 0x0000003f29187223 */ /* 0x040fe20000000018 */
[----:B------:R-:W-:Y:S02]  /*6e20*/  HADD2.F32 R40, -RZ, R40.H1_H1 ;  /* 0x30000028ff287230 */ /* 0x000fe40000004100 */
[C---:B------:R-:W-:Y:S01]  /*6e30*/  FFMA R25, R41.reuse, R68, R25 ;  /* 0x0000004429197223 */ /* 0x040fe20000000019 */
[--C-:B------:R-:W-:Y:S02]  /*6e40*/  HADD2.F32 R69, -RZ, R42.reuse.H0_H0 ;  /* 0x2000002aff457230 */ /* 0x100fe40000004100 */
[C---:B------:R-:W-:Y:S01]  /*6e50*/  FFMA R26, R41.reuse, R65, R26 ;  /* 0x00000041291a7223 */ /* 0x040fe2000000001a */
[----:B------:R-:W-:Y:S02]  /*6e60*/  HADD2.F32 R42, -RZ, R42.H1_H1 ;  /* 0x3000002aff2a7230 */ /* 0x000fe40000004100 */
[C---:B------:R-:W-:Y:S01]  /*6e70*/  FMUL R30, R38.reuse, R34 ;  /* 0x00000022261e7220 */ /* 0x040fe20000400000 */
[----:B------:R-:W-:Y:S01]  /*6e80*/  FFMA R31, R41, R70, R31 ;  /* 0x00000046291f7223 */ /* 0x000fe2000000001f */
[----:B------:R-:W-:Y:S01]  /*6e90*/  FMUL R35, R38, R35 ;  /* 0x0000002326237220 */ /* 0x000fe20000400000 */
[----:B------:R-:W-:Y:S01]  /*6ea0*/  F2FP.SATFINITE.E5M2.F32.PACK_AB_MERGE_C R106, R15, R10, RZ ;  /* 0x0000000a0f6a723e */ /* 0x000fe200048060ff */
[----:B------:R-:W-:Y:S01]  /*6eb0*/  FFMA R28, R41, R67, R28 ;  /* 0x00000043291c7223 */ /* 0x000fe2000000001c */
[----:B------:R-:W-:Y:S01]  /*6ec0*/  F2FP.SATFINITE.E5M2.F32.PACK_AB_MERGE_C R107, R19, R14, RZ ;  /* 0x0000000e136b723e */ /* 0x000fe200048060ff */
[C---:B------:R-:W-:Y:S01]  /*6ed0*/  FFMA R29, R41.reuse, R40, R29 ;  /* 0x00000028291d7223 */ /* 0x040fe2000000001d */
[C---:B------:R-:W-:Y:S01]  /*6ee0*/  FFMA R30, R41.reuse, R69, R30 ;  /* 0x00000045291e7223 */ /* 0x040fe2000000001e */
[----:B------:R-:W-:Y:S01]  /*6ef0*/  FFMA R35, R41, R42, R35 ;  /* 0x0000002a29237223 */ /* 0x000fe20000000023 */
[----:B------:R-:W-:Y:S02]  /*6f00*/  F2FP.SATFINITE.E5M2.F32.PACK_AB_MERGE_C R106, R9, R8, R106 ;  /* 0x00000008096a723e */ /* 0x000fe4000480606a */
[----:B------:R-:W-:Y:S02]  /*6f10*/  F2FP.SATFINITE.E5M2.F32.PACK_AB_MERGE_C R107, R13, R12, R107 ;  /* 0x0000000c0d6b723e */ /* 0x000fe4000480606b */
[----:B------:R-:W-:Y:S02]  /*6f20*/  F2FP.SATFINITE.E5M2.F32.PACK_AB_MERGE_C R108, R23, R18, RZ ;  /* 0x00000012176c723e */ /* 0x000fe400048060ff */
[----:B------:R-:W-:Y:S01]  /*6f30*/  F2FP.SATFINITE.E5M2.F32.PACK_AB_MERGE_C R109, R27, R22, RZ ;  /* 0x000000161b6d723e */ /* 0x000fe200048060ff */
[----:B------:R1:W-:Y:S01]  /*6f40*/  STS.128 [R84+UR44+0x4200], R104 ;  /* 0x0042006854007988 */ /* 0x0003e20008000c2c */
[----:B------:R-:W-:Y:S02]  /*6f50*/  F2FP.SATFINITE.E5M2.F32.PACK_AB_MERGE_C R113, R31, R26, RZ ;  /* 0x0000001a1f71723e */ /* 0x000fe400048060ff */
[----:B------:R-:W-:Y:S02]  /*6f60*/  F2FP.SATFINITE.E5M2.F32.PACK_AB_MERGE_C R114, R35, R30, RZ ;  /* 0x0000001e2372723e */ /* 0x000fe400048060ff */
[----:B------:R-:W-:Y:S02]  /*6f70*/  F2FP.SATFINITE.E5M2.F32.PACK_AB_MERGE_C R108, R17, R16, R108 ;  /* 0x00000010116c723e */ /* 0x000fe4000480606c */
[----:B------:R-:W-:Y:S02]  /*6f80*/  F2FP.SATFINITE.E5M2.F32.PACK_AB_MERGE_C R109, R21, R20, R109 ;  /* 0x00000014156d723e */ /* 0x000fe4000480606d */
[----:B------:R-:W-:Y:S02]  /*6f90*/  F2FP.SATFINITE.E5M2.F32.PACK_AB_MERGE_C R110, R25, R24, R113 ;  /* 0x00000018196e723e */ /* 0x000fe40004806071 */
[----:B------:R-:W-:Y:S02]  /*6fa0*/  F2FP.SATFINITE.E5M2.F32.PACK_AB_MERGE_C R111, R29, R28, R114 ;  /* 0x0000001c1d6f723e */ /* 0x000fe40004806072 */
[----:B------:R-:W-:Y:S02]  /*6fb0*/  LEA R112, R93, UR44, 0x3 ;  /* 0x0000002c5d707c11 */ /* 0x000fe4000f8e18ff */
[----:B------:R-:W-:Y:S01]  /*6fc0*/  @P6 SHF.L.U32 R113, R91, 0x1f, RZ ;  /* 0x0000001f5b716819 */ /* 0x000fe200000006ff */
[----:B------:R1:W-:Y:S01]  /*6fd0*/  STS.128 [R99+0x4210], R108 ;  /* 0x0042106c63007388 */ /* 0x0003e20000000c00 */
[----:B------:R-:W-:Y:S01]  /*6fe0*/  @!PT LDS RZ, [RZ] ;  /* 0x00000000fffff984 */ /* 0x000fe20000000800 */
[----:B------:R-:W-:Y:S01]  /*6ff0*/  @!PT LDS RZ, [RZ] ;  /* 0x00000000fffff984 */ /* 0x000fe20000000800 */
[----:B------:R-:W-:Y:S01]  /*7000*/  @!PT LDS RZ, [RZ] ;  /* 0x00000000fffff984 */ /* 0x000fe20000000800 */
[----:B------:R-:W-:Y:S01]  /*7010*/  @!PT LDS RZ, [RZ] ;  /* 0x00000000fffff984 */ /* 0x000fe20000000800 */
[----:B------:R2:W-:Y:S07]  /*7020*/  MEMBAR.ALL.CTA ;  /* 0x0000000000007992 */ /* 0x0005ee0000008000 */
[----:B--2---:R-:W2:Y:S02]  /*7030*/  FENCE.VIEW.ASYNC.S ;  /* 0x00000000000073c6 */ /* 0x004ea40000000000 */
[----:B--2---:R-:W-:Y:S06]  /*7040*/  BAR.SYNC.DEFER_BLOCKING 0x1, 0x80 ;  /* 0x0042000000007b1d */ /* 0x004fec0000010000 */
[----:B------:R-:W-:Y:S05]  /*7050*/  @P0 BRA `(.L_x_113) ;  /* 0x0000000000280947 */ /* 0x000fea0003800000 */
[----:B------:R-:W-:Y:S01]  /*7060*/  UIADD3 UR4, UPT, UPT, UR44, 0x4200, URZ ;  /* 0x000042002c047890 */ /* 0x000fe2000fffe0ff */
[----:B------:R-:W-:Y:S05]  /*7070*/  UMOV UR51, UR36 ;  /* 0x0000002400337c82 */ /* 0x000fea0008000000 */
[----:B------:R-:W-:Y:S01]  /*7080*/  MOV R96, UR4 ;  /* 0x0000000400607c02 */ /* 0x000fe20008000f00 */
[----:B------:R-:W-:Y:S03]  /*7090*/  UIADD3 UR4, UP0, UPT, UR62, 0x680, URZ ;  /* 0x000006803e047890 */ /* 0x000fe6000ff1e0ff */
[----:B------:R-:W-:Y:S01]  /*70a0*/  R2UR UR48, R96 ;  /* 0x00000000603072ca */ /* 0x000fe200000e0000 */
[----:B------:R-:W-:Y:S11]  /*70b0*/  UIADD3.X UR5, UPT, UPT, URZ, UR63, URZ, UP0, !UPT ;  /* 0x0000003fff057290 */ /* 0x000ff600087fe4ff */
[----:B------:R-:W-:Y:S01]  /*70c0*/  @!UPT UIADD3 URZ, UPT, UPT, URZ, URZ, URZ ;  /* 0x000000fffffff290 */ /* 0x000fe2000fffe0ff */
[----:B------:R2:W-:Y:S01]  /*70d0*/  UTMASTG.3D [UR48], [UR4] ;  /* 0x00000030040073b5 */ /* 0x0005e20008010000 */
[----:B------:R0:W-:Y:S01]  /*70e0*/  UTMACMDFLUSH ;  /* 0x00000000000079b7 */ /* 0x0001e20000000000 */
[----:B--2---:R-:W-:Y:S04]  /*70f0*/  DEPBAR.LE SB0, 0x1 ;  /* 0x000080400000791a */ /* 0x004fe80000000000 */
.L_x_113:
[----:B------:R-:W-:Y:S05]  /*7100*/  BSYNC.RECONVERGENT B0 ;  /* 0x0000000000007941 */ /* 0x000fea0003800200 */
.L_x_112:
[----:B------:R-:W-:Y:S06]  /*7110*/  BAR.SYNC.DEFER_BLOCKING 0x1, 0x80 ;  /* 0x0042000000007b1d */ /* 0x000fec0000010000 */
[----:B------:R-:W2:Y:S01]  /*7120*/  @P6 SYNCS.PHASECHK.TRANS64.TRYWAIT P0, [R112+URZ+0xa0], R113 ;  /* 0x0000a071700065a7 */ /* 0x000ea200080011ff */
[----:B------:R-:W-:Y:S01]  /*7130*/  BSSY B1, `(.L_x_114) ;  /* 0x0000020000017945 */ /* 0x000fe20003800000 */
[----:B--2---:R-:W-:Y:S03]  /*7140*/  @P6 SEL R100, RZ, 0x1, !P0 ;  /* 0x00000001ff646807 */ /* 0x004fe60004000000 */
[----:B------:R-:W-:Y:S05]  /*7150*/  @!P6 BRA `(.L_x_115) ;  /* 0x000000000074e947 */ /* 0x000fea0003800000 */
[----:B------:R-:W-:Y:S01]  /*7160*/  ISETP.NE.AND P1, PT, R101, RZ, PT ;  /* 0x000000ff6500720c */ /* 0x000fe20003f25270 */
[----:B------:R-:W2:Y:S01]  /*7170*/  S2R R0, SR_CgaCtaId ;  /* 0x0000000000007919 */ /* 0x000ea20000008800 */
[----:B------:R-:W-:Y:S01]  /*7180*/  ISETP.NE.AND P0, PT, R100, RZ, PT ;  /* 0x000000ff6400720c */ /* 0x000fe20003f05270 */
[----:B------:R-:W-:Y:S10]  /*7190*/  BSSY B0, `(.L_x_116) ;  /* 0x0000008000007945 */ /* 0x000ff40003800000 */
[----:B------:R-:W-:Y:S05]  /*71a0*/  @P1 IMAD R2, R93, 0x1000, R84 ;  /* 0x000010005d021824 */ /* 0x000fea00078e0254 */
[----:B------:R-:W-:Y:S05]  /*71b0*/  @P1 IADD3 R4, PT, PT, R2, UR44, RZ ;  /* 0x0000002c02041c10 */ /* 0x000fea000fffe0ff */
[----:B------:R-:W-:Y:S01]  /*71c0*/  @P1 IMAD.IADD R4, R4, 0x1, R103 ;  /* 0x0000000104041824 */ /* 0x000fe200078e0267 */
[----:B------:R-:W-:Y:S06]  /*71d0*/  @P0 BRA `(.L_x_117) ;  /* 0x00000000000c0947 */ /* 0x000fec0003800000 */
[----:B------:R-:W-:Y:S04]  /*71e0*/  SHF.L.U32 R3, R91, 0x1f, RZ ;  /* 0x0000001f5b037819 */ /* 0x000fe800000006ff */
[----:B------:R-:W3:Y:S02]  /*71f0*/  SYNCS.PHASECHK.TRANS64.TRYWAIT P0, [R112+URZ+0xa0], R3 ;  /* 0x0000a003700075a7 */ /* 0x000ee400080011ff */
[----:B---3--:R-:W-:Y:S05]  /*7200*/  @!P0 BRA `(.L_x_118) ;  /* 0x0000003400548947 */ /* 0x008fea0003800000 */
.L_x_117:
[----:B------:R-:W-:Y:S05]  /*7210*/  BSYNC B0 ;  /* 0x0000000000007941 */ /* 0x000fea0003800000 */
.L_x_116:
[----:B------:R-:W-:Y:S01]  /*7220*/  ISETP.NE.AND P0, PT, R101, RZ, PT ;  /* 0x000000ff6500720c */ /* 0x000fe20003f05270 */
[----:B---3--:R-:W-:Y:S02]  /*7230*/  VIADD R3, R112, 0xc0 ;  /* 0x000000c070037836 */ /* 0x008fe40000000000 */
[----:B------:R-:W-:Y:S03]  /*7240*/  VIADD R93, R93, 0x1 ;  /* 0x000000015d5d7836 */ /* 0x000fe60000000000 */
[----:B--2---:R-:W-:Y:S07]  /*7250*/  PRMT R0, R0, 0x654, R3 ;  /* 0x0000065400007816 */ /* 0x004fee0000000003 */
[----:B------:R2:W3:Y:S04]  /*7260*/  @P0 LDS.128 R72, [R2+UR44+0x200] ;  /* 0x0002002c02480984 */ /* 0x0004e80008000c00 */
[----:B------:R2:W4:Y:S01]  /*7270*/  @P0 LDS.128 R76, [R4+0x210] ;  /* 0x00021000044c0984 */ /* 0x0005220000000c00 */
        /* <DEDUP_REMOVED lines=10> */
[----:B--23--:R-:W-:Y:S02]  /*7320*/  LOP3.LUT R91, R91, R0, RZ, 0x3c, !PT ;  /* 0x000000005b5b7212 */ /* 0x00cfe400078e3cff */
.L_x_115:
[----:B------:R-:W-:Y:S05]  /*7330*/  BSYNC B1 ;  /* 0x0000000000017941 */ /* 0x000fea0003800000 */
.L_x_114:
[----:B------:R-:W-:Y:S05]  /*7340*/  VIADD R3, R39, 0x40 ;  /* 0x0000004027037836 */ /* 0x000fea0000000000 */
[----:B------:R-:W-:Y:S04]  /*7350*/  SHF.R.U32.HI R3, RZ, 0x15, R3 ;  /* 0x00000015ff037819 */ /* 0x000fe80000011603 */
[----:B------:R-:W-:Y:S11]  /*7360*/  LOP3.LUT P0, RZ, R3, 0x3, R86, 0x48, !PT ;  /* 0x0000000303ff7812 */ /* 0x000ff60007804856 */
[----:B------:R-:W-:Y:S02]  /*7370*/  @!UPT UIADD3 URZ, UPT, UPT, URZ, URZ, URZ ;  /* 0x000000fffffff290 */ /* 0x000fe4000fffe0ff */
[----:B------:R-:W-:Y:S05]  /*7380*/  @!P0 BRA `(.L_x_119) ;  /* 0x0000000000408947 */ /* 0x000fea0003800000 */
[----:B------:R-:W2:Y:S01]  /*7390*/  LDCU.64 UR8, c[0x4][0x78] ;  /* 0x01000f00ff0877ac */ /* 0x000ea20008000a00 */
[----:B------:R-:W-:Y:S01]  /*73a0*/  MOV R3, 0x0 ;  /* 0x0000000000037802 */ /* 0x000fe20000000f00 */
[----:B------:R-:W-:Y:S02]  /*73b0*/  HFMA2 R12, -RZ, RZ, 0, 5.9604644775390625e-08 ;  /* 0x00000001ff0c7431 */ /* 0x000fe400000001ff */
[----:B------:R-:W-:Y:S02]  /*73c0*/  IMAD.MOV.U32 R8, RZ, RZ, 0x192 ;  /* 0x00000192ff087424 */ /* 0x000fe400078e00ff */
[----:B------:R-:W-:Y:S01]  /*73d0*/  IMAD.MOV.U32 R13, RZ, RZ, RZ ;  /* 0x000000ffff0d7224 */ /* 0x000fe200078e00ff */
[----:B------:R-:W3:Y:S01]  /*73e0*/  LDCU.64 UR6, c[0x4][0x80] ;  /* 0x01001000ff0677ac */ /* 0x000ee20008000a00 */
[----:B------:R-:W1:Y:S01]  /*73f0*/  LDC.64 R2, c[0x4][R3] ;  /* 0x0100000003027b82 */ /* 0x000e620000000a00 */
[----:B------:R-:W5:Y:S01]  /*7400*/  LDCU.64 UR4, c[0x4][0x18] ;  /* 0x01000300ff0477ac */ /* 0x000f620008000a00 */
[----:B--2---:R-:W-:Y:S01]  /*7410*/  MOV R5, UR9 ;  /* 0x0000000900057c02 */ /* 0x004fe20008000f00 */
[----:B------:R-:W-:Y:S01]  /*7420*/  IMAD.U32 R4, RZ, RZ, UR8 ;  /* 0x00000008ff047e24 */ /* 0x000fe2000f8e00ff */
[----:B---3--:R-:W-:Y:S01]  /*7430*/  MOV R7, UR7 ;  /* 0x0000000700077c02 */ /* 0x008fe20008000f00 */
[----:B------:R-:W-:Y:S01]  /*7440*/  IMAD.U32 R6, RZ, RZ, UR6 ;  /* 0x00000006ff067e24 */ /* 0x000fe2000f8e00ff */
[----:B-----5:R-:W-:Y:S01]  /*7450*/  MOV R11, UR5 ;  /* 0x00000005000b7c02 */ /* 0x020fe20008000f00 */
[----:B------:R-:W-:Y:S02]  /*7460*/  IMAD.U32 R10, RZ, RZ, UR4 ;  /* 0x00000004ff0a7e24 */ /* 0x000fe4000f8e00ff */
[----:B------:R-:W-:Y:S07]  /*7470*/  LEPC R20, `(.L_x_119) ;  /* 0x000000001014794e */ /* 0x000fee0000000000 */
[----:B-1--4-:R-:W-:Y:S05]  /*7480*/  CALL.ABS.NOINC R2 ;  /* 0x0000000002007343 */ /* 0x012fea0003c00000 */
.L_x_119:
        /* <DEDUP_REMOVED lines=14> */
[----:B------:R-:W-:Y:S01]  /*7570*/  F2FP.F16.E5M2.UNPACK_B R54, R75 ;  /* 0x0000004bff36723e */ /* 0x000fe200020004ff */
[----:B------:R-:W-:Y:S01]  /*7580*/  LDTM.16dp32bit_t0_t15.x32 R4, tmem[UR4+0x40] ;  /* 0x00004004000479ee */ /* 0x000fe20008a80000 */
[----:B------:R-:W2:Y:S01]  /*7590*/  LDTM.16dp32bit_t16_t31.x32 R4, tmem[UR4+0x60] ;  /* 0x00006004000479ee */ /* 0x000ea20008aa0000 */
[----:B------:R-:W-:Y:S01]  /*75a0*/  HADD2.F32 R46, -RZ, R46.H1_H1 ;  /* 0x3000002eff2e7230 */ /* 0x000fe20000004100 */
[----:B----4-:R-:W-:Y:S01]  /*75b0*/  F2FP.F16.E5M2.UNPACK_B R58, R76 ;  /* 0x0000004cff3a723e */ /* 0x010fe200020004ff */
[--C-:B------:R-:W-:Y:S01]  /*75c0*/  HADD2.F32 R49, -RZ, R50.reuse.H0_H0 ;  /* 0x20000032ff317230 */ /* 0x100fe20000004100 */
[----:B------:R-:W-:Y:S01]  /*75d0*/  F2FP.F16.E5M2.UNPACK_B R62, R77 ;  /* 0x0000004dff3e723e */ /* 0x000fe200020004ff */
[----:B------:R-:W-:Y:S01]  /*75e0*/  HADD2.F32 R50, -RZ, R50.H1_H1 ;  /* 0x30000032ff327230 */ /* 0x000fe20000004100 */
[----:B------:R-:W-:Y:S01]  /*75f0*/  F2FP.F16.E5M2.UNPACK_B R66, R78 ;  /* 0x0000004eff42723e */ /* 0x000fe200020004ff */
[--C-:B------:R-:W-:Y:S01]  /*7600*/  HADD2.F32 R53, -RZ, R54.reuse.H0_H0 ;  /* 0x20000036ff357230 */ /* 0x100fe20000004100 */
[----:B------:R-:W-:Y:S01]  /*7610*/  F2FP.F16.E5M2.UNPACK_B R70, R79 ;  /* 0x0000004fff46723e */ /* 0x000fe200020004ff */
[----:B------:R-:W-:Y:S01]  /*7620*/  HADD2.F32 R54, -RZ, R54.H1_H1 ;  /* 0x30000036ff367230 */ /* 0x000fe20000004100 */
[----:B------:R-:W-:Y:S01]  /*7630*/  F2FP.F16.E5M2.UNPACK_B R56, R75.H1 ;  /* 0x0000004bff38723e */ /* 0x000fe200030004ff */
[--C-:B------:R-:W-:Y:S01]  /*7640*/  HADD2.F32 R57, -RZ, R58.reuse.H0_H0 ;  /* 0x2000003aff397230 */ /* 0x100fe20000004100 */
[----:B------:R-:W-:Y:S01]  /*7650*/  F2FP.F16.E5M2.UNPACK_B R60, R76.H1 ;  /* 0x0000004cff3c723e */ /* 0x000fe200030004ff */
[----:B------:R-:W-:Y:S01]  /*7660*/  HADD2.F32 R58, -RZ, R58.H1_H1 ;  /* 0x3000003aff3a7230 */ /* 0x000fe20000004100 */
[----:B------:R-:W-:Y:S01]  /*7670*/  F2FP.F16.E5M2.UNPACK_B R64, R77.H1 ;  /* 0x0000004dff40723e */ /* 0x000fe200030004ff */
[--C-:B------:R-:W-:Y:S01]  /*7680*/  HADD2.F32 R61, -RZ, R62.reuse.H0_H0 ;  /* 0x2000003eff3d7230 */ /* 0x100fe20000004100 */
[----:B------:R-:W-:Y:S01]  /*7690*/  F2FP.F16.E5M2.UNPACK_B R68, R78.H1 ;  /* 0x0000004eff44723e */ /* 0x000fe200030004ff */
[----:B------:R-:W-:Y:S01]  /*76a0*/  HADD2.F32 R62, -RZ, R62.H1_H1 ;  /* 0x3000003eff3e7230 */ /* 0x000fe20000004100 */
[----:B------:R-:W-:Y:S01]  /*76b0*/  ISETP.NE.AND P0, PT, R97, RZ, PT ;  /* 0x000000ff6100720c */ /* 0x000fe20003f05270 */
[--C-:B------:R-:W-:Y:S01]  /*76c0*/  HADD2.F32 R65, -RZ, R66.reuse.H0_H0 ;  /* 0x20000042ff417230 */ /* 0x100fe20000004100 */
[----:B------:R-:W-:Y:S01]  /*76d0*/  ISETP.NE.AND P6, PT, R102, RZ, PT ;  /* 0x000000ff6600720c */ /* 0x000fe20003fc5270 */
[----:B------:R-:W-:Y:S02]  /*76e0*/  HADD2.F32 R66, -RZ, R66.H1_H1 ;  /* 0x30000042ff427230 */ /* 0x000fe40000004100 */
[--C-:B------:R-:W-:Y:S02]  /*76f0*/  HADD2.F32 R69, -RZ, R70.reuse.H0_H0 ;  /* 0x20000046ff457230 */ /* 0x100fe40000004100 */
[C---:B--2---:R-:W-:Y:S01]  /*7700*/  FMUL R0, R38.reuse, R4 ;  /* 0x0000000426007220 */ /* 0x044fe20000400000 */
[C---:B------:R-:W-:Y:S01]  /*7710*/  FMUL R2, R38.reuse, R5 ;  /* 0x0000000526027220 */ /* 0x040fe20000400000 */
[C---:B------:R-:W-:Y:S01]  /*7720*/  FMUL R4, R38.reuse, R8 ;  /* 0x0000000826047220 */ /* 0x040fe20000400000 */
[C---:B------:R-:W-:Y:S01]  /*7730*/  FMUL R5, R38.reuse, R9 ;  /* 0x0000000926057220 */ /* 0x040fe20000400000 */
[C---:B------:R-:W-:Y:S01]  /*7740*/  FFMA R0, R41.reuse, R40, R0 ;  /* 0x0000002829007223 */ /* 0x040fe20000000000 */
[C---:B------:R-:W-:Y:S01]  /*7750*/  FFMA R2, R41.reuse, R43, R2 ;  /* 0x0000002b29027223 */ /* 0x040fe20000000002 */
        /* <DEDUP_REMOVED lines=10> */
[----:B------:R-:W-:Y:S02]  /*7800*/  HADD2.F32 R70, -RZ, R70.H1_H1 ;  /* 0x30000046ff467230 */ /* 0x000fe40000004100 */
[C---:B------:R-:W-:Y:S01]  /*7810*/  FMUL R28, R38.reuse, R32 ;  /* 0x00000020261c7220 */ /* 0x040fe20000400000 */
[C---:B------:R-:W-:Y:S01]  /*7820*/  FMUL R29, R38.reuse, R33 ;  /* 0x00000021261d7220 */ /* 0x040fe20000400000 */
[C---:B------:R-:W-:Y:S01]  /*7830*/  FMUL R3, R38.reuse, R6 ;  /* 0x0000000626037220 */ /* 0x040fe20000400000 */
[C---:B------:R-:W-:Y:S01]  /*7840*/  FMUL R7, R38.reuse, R7 ;  /* 0x0000000726077220 */ /* 0x040fe20000400000 */
[--C-:B------:R-:W-:Y:S02]  /*7850*/  HADD2.F32 R47, -RZ, R48.reuse.H0_H0 ;  /* 0x20000030ff2f7230 */ /* 0x100fe40000004100 */
[C---:B------:R-:W-:Y:S01]  /*7860*/  FMUL R6, R38.reuse, R10 ;  /* 0x0000000a26067220 */ /* 0x040fe20000400000 */
[C---:B------:R-:W-:Y:S01]  /*7870*/  FFMA R3, R41.reuse, R42, R3 ;  /* 0x0000002a29037223 */ /* 0x040fe20000000003 */
[----:B------:R-:W-:Y:S02]  /*7880*/  HADD2.F32 R48, -RZ, R48.H1_H1 ;  /* 0x30000030ff307230 */ /* 0x000fe40000004100 */
[C---:B------:R-:W-:Y:S01]  /*7890*/  FFMA R7, R41.reuse, R44, R7 ;  /* 0x0000002c29077223 */ /* 0x040fe20000000007 */
[C---:B------:R-:W-:Y:S01]  /*78a0*/  FFMA R4, R41.reuse, R45, R4 ;  /* 0x0000002d29047223 */ /* 0x040fe20000000004 */
[C---:B------:R-:W-:Y:S01]  /*78b0*/  FFMA R5, R41.reuse, R46, R5 ;  /* 0x0000002e29057223 */ /* 0x040fe20000000005 */
[----:B------:R-:W-:Y:S01]  /*78c0*/  FFMA R6, R41, R47, R6 ;  /* 0x0000002f29067223 */ /* 0x000fe20000000006 */
[----:B------:R-:W-:Y:S01]  /*78d0*/  FMUL R11, R38, R11 ;  /* 0x0000000b260b7220 */ /* 0x000fe20000400000 */
[----:B------:R-:W-:Y:S01]  /*78e0*/  F2FP.F16.E5M2.UNPACK_B R40, R79.H1 ;  /* 0x0000004fff28723e */ /* 0x000fe200030004ff */
[--C-:B------:R-:W-:Y:S01]  /*78f0*/  HADD2.F32 R51, -RZ, R52.reuse.H0_H0 ;  /* 0x20000034ff337230 */ /* 0x100fe20000004100 */
[----:B-1----:R-:W-:Y:S01]  /*7900*/  F2FP.SATFINITE.E5M2.F32.PACK_AB_MERGE_C R105, R7, R3, RZ ;  /* 0x000000030769723e */ /* 0x002fe200048060ff */
[C---:B------:R-:W-:Y:S01]  /*7910*/  FFMA R11, R41.reuse, R48, R11 ;  /* 0x00000030290b7223 */ /* 0x040fe2000000000b */
[C---:B------:R-:W-:Y:S01]  /*7920*/  FFMA R8, R41.reuse, R49, R8 ;  /* 0x0000003129087223 */ /* 0x040fe20000000008 */
[----:B------:R-:W-:Y:S01]  /*7930*/  FFMA R9, R41, R50, R9 ;  /* 0x0000003229097223 */ /* 0x000fe20000000009 */
[----:B------:R-:W-:Y:S01]  /*7940*/  F2FP.SATFINITE.E5M2.F32.PACK_AB_MERGE_C R104, R2, R0, R105 ;  /* 0x000000000268723e */ /* 0x000fe20004806069 */
[----:B------:R-:W-:Y:S01]  /*7950*/  HADD2.F32 R52, -RZ, R52.H1_H1 ;  /* 0x30000034ff347230 */ /* 0x000fe20000004100 */
[----:B------:R-:W-:Y:S01]  /*7960*/  F2FP.SATFINITE.E5M2.F32.PACK_AB_MERGE_C R106, R11, R6, RZ ;  /* 0x000000060b6a723e */ /* 0x000fe200048060ff */
[C---:B------:R-:W-:Y:S01]  /*7970*/  FMUL R10, R38.reuse, R14 ;  /* 0x0000000e260a7220 */ /* 0x040fe20000400000 */
[C---:B------:R-:W-:Y:S01]  /*7980*/  FMUL R15, R38.reuse, R15 ;  /* 0x0000000f260f7220 */ /* 0x040fe20000400000 */
[--C-:B------:R-:W-:Y:S01]  /*7990*/  HADD2.F32 R55, -RZ, R56.reuse.H0_H0 ;  /* 0x20000038ff377230 */ /* 0x100fe20000004100 */
[----:B------:R-:W-:Y:S01]  /*79a0*/  F2FP.SATFINITE.E5M2.F32.PACK_AB_MERGE_C R105, R5, R4, R106 ;  /* 0x000000040569723e */ /* 0x000fe2000480606a */
[C---:B------:R-:W-:Y:S01]  /*79b0*/  FFMA R10, R41.reuse, R51, R10 ;  /* 0x00000033290a7223 */ /* 0x040fe2000000000a */
[C---:B------:R-:W-:Y:S01]  /*79c0*/  FFMA R15, R41.reuse, R52, R15 ;  /* 0x00000034290f7223 */ /* 0x040fe2000000000f */
[C---:B------:R-:W-:Y:S01]  /*79d0*/  FFMA R12, R41.reuse, R53, R12 ;  /* 0x00000035290c7223 */ /* 0x040fe2000000000c */
[C---:B------:R-:W-:Y:S01]  /*79e0*/  FFMA R13, R41.reuse, R54, R13 ;  /* 0x00000036290d7223 */ /* 0x040fe2000000000d */
[----:B------:R-:W-:Y:S02]  /*79f0*/  HADD2.F32 R56, -RZ, R56.H1_H1 ;  /* 0x30000038ff387230 */ /* 0x000fe40000004100 */
[C---:B------:R-:W-:Y:S01]  /*7a00*/  FMUL R14, R38.reuse, R18 ;  /* 0x00000012260e7220 */ /* 0x040fe20000400000 */
[C---:B------:R-:W-:Y:S01]  /*7a10*/  FMUL R19, R38.reuse, R19 ;  /* 0x0000001326137220 */ /* 0x040fe20000400000 */
[--C-:B------:R-:W-:Y:S02]  /*7a20*/  HADD2.F32 R59, -RZ, R60.reuse.H0_H0 ;  /* 0x2000003cff3b7230 */ /* 0x100fe40000004100 */
[C---:B------:R-:W-:Y:S01]  /*7a30*/  FMUL R18, R38.reuse, R22 ;  /* 0x0000001626127220 */ /* 0x040fe20000400000 */
[C---:B------:R-:W-:Y:S01]  /*7a40*/  FFMA R14, R41.reuse, R55, R14 ;  /* 0x00000037290e7223 */ /* 0x040fe2000000000e */
[----:B------:R-:W-:Y:S02]  /*7a50*/  HADD2.F32 R60, -RZ, R60.H1_H1 ;  /* 0x3000003cff3c7230 */ /* 0x000fe40000004100 */
        /* <DEDUP_REMOVED lines=8> */
[C---:B------:R-:W-:Y:S01]  /*7ae0*/  FFMA R23, R41.reuse, R60, R23 ;  /* 0x0000003c29177223 */ /* 0x040fe20000000017 */
[C---:B------:R-:W-:Y:S01]  /*7af0*/  FMUL R27, R38.reuse, R27 ;  /* 0x0000001b261b7220 */ /* 0x040fe20000400000 */
[C---:B------:R-:W-:Y:S01]  /*7b00*/  FFMA R20, R41.reuse, R61, R20 ;  /* 0x0000003d29147223 */ /* 0x040fe20000000014 */
[C---:B------:R-:W-:Y:S01]  /*7b10*/  FFMA R21, R41.reuse, R62, R21 ;  /* 0x0000003e29157223 */ /* 0x040fe20000000015 */
[--C-:B------:R-:W-:Y:S02]  /*7b20*/  HADD2.F32 R67, -RZ, R68.reuse.H0_H0 ;  /* 0x20000044ff437230 */ /* 0x100fe40000004100 */
[----:B------:R-:W-:Y:S01]  /*7b30*/  FFMA R22, R41, R63, R22 ;  /* 0x0000003f29167223 */ /* 0x000fe20000000016 */
[----:B------:R-:W-:Y:S02]  /*7b40*/  HADD2.F32 R68, -RZ, R68.H1_H1 ;  /* 0x30000044ff447230 */ /* 0x000fe40000004100 */
[C---:B------:R-:W-:Y:S01]  /*7b50*/  FMUL R26, R38.reuse, R30 ;  /* 0x0000001e261a7220 */ /* 0x040fe20000400000 */
[----:B------:R-:W-:Y:S01]  /*7b60*/  F2FP.SATFINITE.E5M2.F32.PACK_AB_MERGE_C R107, R15, R10, RZ ;  /* 0x0000000a0f6b723e */ /* 0x000fe200048060ff */
        /* <DEDUP_REMOVED lines=8> */
[----:B------:R-:W-:Y:S01]  /*7bf0*/  F2FP.SATFINITE.E5M2.F32.PACK_AB_MERGE_C R106, R9, R8, R107 ;  /* 0x00000008096a723e */ /* 0x000fe2000480606b */
[----:B------:R-:W-:Y:S01]  /*7c00*/  FFMA R31, R41, R68, R31 ;  /* 0x00000044291f7223 */ /* 0x000fe2000000001f */
[----:B------:R-:W-:Y:S01]  /*7c10*/  FMUL R35, R38, R35 ;  /* 0x0000002326237220 */ /* 0x000fe20000400000 */
[----:B------:R-:W-:Y:S01]  /*7c20*/  F2FP.SATFINITE.E5M2.F32.PACK_AB_MERGE_C R107, R19, R14, RZ ;  /* 0x0000000e136b723e */ /* 0x000fe200048060ff */
[C---:B------:R-:W-:Y:S01]  /*7c30*/  FFMA R28, R41.reuse, R69, R28 ;  /* 0x00000045291c7223 */ /* 0x040fe2000000001c */
[C---:B------:R-:W-:Y:S01]  /*7c40*/  FFMA R29, R41.reuse, R70, R29 ;  /* 0x00000046291d7223 */ /* 0x040fe2000000001d */
[C---:B------:R-:W-:Y:S01]  /*7c50*/  FFMA R30, R41.reuse, R43, R30 ;  /* 0x0000002b291e7223 */ /* 0x040fe2000000001e */
[----:B------:R-:W-:Y:S01]  /*7c60*/  FFMA R35, R41, R40, R35 ;  /* 0x0000002829237223 */ /* 0x000fe20000000023 */
        /* <DEDUP_REMOVED lines=21> */
[----:B------:R-:W-:Y:S02]  /*7dc0*/  UIADD3 UR4, UP0, UPT, UR62, 0x680, URZ ;  /* 0x000006803e047890 */ /* 0x000fe4000ff1e0ff */
[----:B------:R-:W-:Y:S02]  /*7dd0*/  UIADD3 UR9, UPT, UPT, UR49, 0x40, URZ ;  /* 0x0000004031097890 */ /* 0x000fe4000fffe0ff */
[----:B------:R-:W-:Y:S02]  /*7de0*/  UIADD3 UR8, UPT, UPT, UR44, 0x5200, URZ ;  /* 0x000052002c087890 */ /* 0x000fe4000fffe0ff */
[----:B------:R-:W-:Y:S01]  /*7df0*/  UIADD3.X UR5, UPT, UPT, URZ, UR63, URZ, UP0, !UPT ;  /* 0x0000003fff057290 */ /* 0x000fe200087fe4ff */
[----:B------:R-:W-:Y:S01]  /*7e00*/  UMOV UR10, UR50 ;  /* 0x00000032000a7c82 */ /* 0x000fe20008000000 */
[----:B------:R-:W-:Y:S07]  /*7e10*/  UMOV UR11, UR36 ;  /* 0x00000024000b7c82 */ /* 0x000fee0008000000 */
[----:B------:R2:W-:Y:S01]  /*7e20*/  UTMASTG.3D [UR8], [UR4] ;  /* 0x00000008040073b5 */ /* 0x0005e20008010000 */
[----:B------:R0:W-:Y:S01]  /*7e30*/  UTMACMDFLUSH ;  /* 0x00000000000079b7 */ /* 0x0001e20000000000 */
[----:B--2---:R-:W-:Y:S04]  /*7e40*/  DEPBAR.LE SB0, 0x1 ;  /* 0x000080400000791a */ /* 0x004fe80000000000 */
.L_x_121:
[----:B------:R-:W-:Y:S05]  /*7e50*/  BSYNC.RECONVERGENT B0 ;  /* 0x0000000000007941 */ /* 0x000fea0003800200 */
.L_x_120:
        /* <DEDUP_REMOVED lines=16> */
.L_x_125:
[----:B------:R-:W-:Y:S05]  /*7f60*/  BSYNC B0 ;  /* 0x0000000000007941 */ /* 0x000fea0003800000 */
.L_x_124:
        /* <DEDUP_REMOVED lines=17> */
.L_x_123:
[----:B------:R-:W-:Y:S05]  /*8080*/  BSYNC B1 ;  /* 0x0000000000017941 */ /* 0x000fea0003800000 */
.L_x_122:
        /* <DEDUP_REMOVED lines=21> */
.L_x_127:
        /* <DEDUP_REMOVED lines=18> */
[----:B------:R-:W-:Y:S01]  /*8300*/  ISETP.NE.AND P6, PT, R102, RZ, PT ;  /* 0x000000ff6600720c */ /* 0x000fe20003fc5270 */
[--C-:B------:R-:W-:Y:S01]  /*8310*/  HADD2.F32 R49, -RZ, R50.reuse.H0_H0 ;  /* 0x20000032ff317230 */ /* 0x100fe20000004100 */
[----:B----4-:R-:W-:Y:S01]  /*8320*/  F2FP.F16.E5M2.UNPACK_B R58, R76 ;  /* 0x0000004cff3a723e */ /* 0x010fe200020004ff */
[----:B------:R-:W-:Y:S01]  /*8330*/  HADD2.F32 R50, -RZ, R50.H1_H1 ;  /* 0x30000032ff327230 */ /* 0x000fe20000004100 */
[----:B------:R-:W-:Y:S01]  /*8340*/  F2FP.F16.E5M2.UNPACK_B R62, R77 ;  /* 0x0000004dff3e723e */ /* 0x000fe200020004ff */
[--C-:B------:R-:W-:Y:S01]  /*8350*/  HADD2.F32 R53, -RZ, R54.reuse.H0_H0 ;  /* 0x20000036ff357230 */ /* 0x100fe20000004100 */
[----:B------:R-:W-:Y:S01]  /*8360*/  F2FP.F16.E5M2.UNPACK_B R66, R78 ;  /* 0x0000004eff42723e */ /* 0x000fe200020004ff */
[----:B------:R-:W-:Y:S01]  /*8370*/  HADD2.F32 R54, -RZ, R54.H1_H1 ;  /* 0x30000036ff367230 */ /* 0x000fe20000004100 */
[----:B------:R-:W-:Y:S01]  /*8380*/  F2FP.F16.E5M2.UNPACK_B R70, R79 ;  /* 0x0000004fff46723e */ /* 0x000fe200020004ff */
[--C-:B------:R-:W-:Y:S01]  /*8390*/  HADD2.F32 R57, -RZ, R58.reuse.H0_H0 ;  /* 0x2000003aff397230 */ /* 0x100fe20000004100 */
[----:B------:R-:W-:Y:S01]  /*83a0*/  F2FP.F16.E5M2.UNPACK_B R56, R75.H1 ;  /* 0x0000004bff38723e */ /* 0x000fe200030004ff */
[----:B------:R-:W-:Y:S01]  /*83b0*/  HADD2.F32 R58, -RZ, R58.H1_H1 ;  /* 0x3000003aff3a7230 */ /* 0x000fe20000004100 */
[----:B------:R-:W-:Y:S01]  /*83c0*/  F2FP.F16.E5M2.UNPACK_B R60, R76.H1 ;  /* 0x0000004cff3c723e */ /* 0x000fe200030004ff */
[--C-:B------:R-:W-:Y:S01]  /*83d0*/  HADD2.F32 R61, -RZ, R62.reuse.H0_H0 ;  /* 0x2000003eff3d7230 */ /* 0x100fe20000004100 */
[----:B------:R-:W-:Y:S01]  /*83e0*/  F2FP.F16.E5M2.UNPACK_B R64, R77.H1 ;  /* 0x0000004dff40723e */ /* 0x000fe200030004ff */
[----:B------:R-:W-:Y:S01]  /*83f0*/  HADD2.F32 R62, -RZ, R62.H1_H1 ;  /* 0x3000003eff3e7230 */ /* 0x000fe20000004100 */
[----:B------:R-:W-:Y:S01]  /*8400*/  F2FP.F16.E5M2.UNPACK_B R68, R78.H1 ;  /* 0x0000004eff44723e */ /* 0x000fe200030004ff */
        /* <DEDUP_REMOVED lines=112> */
[----:B------:R-:W-:Y:S02]  /*8b10*/  UIADD3 UR4, UPT, UPT, UR44, 0x4200, URZ ;  /* 0x000042002c047890 */ /* 0x000fe4000fffe0ff */
[----:B------:R-:W-:Y:S01]  /*8b20*/  UIADD3 UR9, UPT, UPT, UR49, 0x80, URZ ;  /* 0x0000008031097890 */ /* 0x000fe2000fffe0ff */
[----:B------:R-:W-:Y:S01]  /*8b30*/  UMOV UR10, UR50 ;  /* 0x00000032000a7c82 */ /* 0x000fe20008000000 */
[----:B------:R-:W-:Y:S02]  /*8b40*/  UMOV UR11, UR36 ;  /* 0x00000024000b7c82 */ /* 0x000fe40008000000 */
        /* <DEDUP_REMOVED lines=8> */
.L_x_129:
[----:B------:R-:W-:Y:S05]  /*8bd0*/  BSYNC.RECONVERGENT B0 ;  /* 0x0000000000007941 */ /* 0x000fea0003800200 */
.L_x_128:
        /* <DEDUP_REMOVED lines=16> */
.L_x_133:
[----:B------:R-:W-:Y:S05]  /*8ce0*/  BSYNC B0 ;  /* 0x0000000000007941 */ /* 0x000fea0003800000 */
.L_x_132:
        /* <DEDUP_REMOVED lines=17> */
.L_x_131:
[----:B------:R-:W-:Y:S05]  /*8e00*/  BSYNC B1 ;  /* 0x0000000000017941 */ /* 0x000fea0003800000 */
.L_x_130:
        /* <DEDUP_REMOVED lines=21> */
.L_x_135:
[----:B------:R-:W-:Y:S01]  /*8f60*/  ISETP.NE.AND P0, PT, R97, RZ, PT ;  /* 0x000000ff6100720c */ /* 0x000fe20003f05270 */
[----:B------:R-:W-:Y:S05]  /*8f70*/  WARPSYNC.ALL ;  /* 0x0000000000007948 */ /* 0x000fea0003800000 */
[----:B------:R-:W-:Y:S01]  /*8f80*/  R2UR UR4, R39 ;  /* 0x00000000270472ca */ /* 0x000fe200000e0000 */
[----:B------:R-:W2:Y:S01]  /*8f90*/  S2UR UR6, SR_CgaCtaId ;  /* 0x00000000000679c3 */ /* 0x000ea20000008800 */
[-C--:B------:R-:W-:Y:S01]  /*8fa0*/  F2FP.F16.E5M2.UNPACK_B R42, R72.reuse ;  /* 0x00000048ff2a723e */ /* 0x080fe200020004ff */
[----:B------:R-:W-:Y:S01]  /*8fb0*/  BSSY.RECONVERGENT B0, `(.L_x_136) ;  /* 0x000009b000007945 */ /* 0x000fe20003800200 */
[----:B------:R-:W-:Y:S02]  /*8fc0*/  F2FP.F16.E5M2.UNPACK_B R72, R72.H1 ;  /* 0x00000048ff48723e */ /* 0x000fe400030004ff */
[-C--:B------:R-:W-:Y:S01]  /*8fd0*/  F2FP.F16.E5M2.UNPACK_B R46, R73.reuse ;  /* 0x00000049ff2e723e */ /* 0x080fe200020004ff */
[--C-:B------:R-:W-:Y:S01]  /*8fe0*/  HADD2.F32 R40, -RZ, R42.reuse.H0_H0 ;  /* 0x2000002aff287230 */ /* 0x100fe20000004100 */
[----:B------:R-:W-:Y:S01]  /*8ff0*/  F2FP.F16.E5M2.UNPACK_B R73, R73.H1 ;  /* 0x00000049ff49723e */ /* 0x000fe200030004ff */
[----:B------:R-:W-:Y:S01]  /*9000*/  HADD2.F32 R42, -RZ, R42.H1_H1 ;  /* 0x3000002aff2a7230 */ /* 0x000fe20000004100 */
[-C--:B------:R-:W-:Y:S01]  /*9010*/  F2FP.F16.E5M2.UNPACK_B R50, R74.reuse ;  /* 0x0000004aff32723e */ /* 0x080fe200020004ff */
[----:B------:R-:W-:Y:S01]  /*9020*/  HADD2.F32 R43, -RZ, R72.H0_H0 ;  /* 0x20000048ff2b7230 */ /* 0x000fe20000004100 */
[----:B------:R-:W-:Y:S01]  /*9030*/  F2FP.F16.E5M2.UNPACK_B R74, R74.H1 ;  /* 0x0000004aff4a723e */ /* 0x000fe200030004ff */
[----:B------:R-:W-:Y:S01]  /*9040*/  LDTM.16dp32bit_t0_t15.x32 R4, tmem[UR4+0xc0] ;  /* 0x0000c004000479ee */ /* 0x000fe20008a80000 */
[----:B------:R-:W3:Y:S01]  /*9050*/  LDTM.16dp32bit_t16_t31.x32 R4, tmem[UR4+0xe0] ;  /* 0x0000e004000479ee */ /* 0x000ee20008aa0000 */
[----:B------:R-:W-:Y:S01]  /*9060*/  NOP ;  /* 0x0000000000007918 */ /* 0x000fe20000000000 */
[--C-:B------:R-:W-:Y:S01]  /*9070*/  HADD2.F32 R45, -RZ, R46.reuse.H0_H0 ;  /* 0x2000002eff2d7230 */ /* 0x100fe20000004100 */
[----:B------:R-:W-:Y:S01]  /*9080*/  R2UR UR5, R71 ;  /* 0x00000000470572ca */ /* 0x000fe200000e0000 */
[----:B------:R-:W-:Y:S01]  /*9090*/  HADD2.F32 R46, -RZ, R46.H1_H1 ;  /* 0x3000002eff2e7230 */ /* 0x000fe20000004100 */
[----:B------:R-:W-:Y:S01]  /*90a0*/  F2FP.F16.E5M2.UNPACK_B R54, R75 ;  /* 0x0000004bff36723e */ /* 0x000fe200020004ff */
        /* <DEDUP_REMOVED lines=10> */
[----:B------:R-:W-:Y:S01]  /*9150*/  UIADD3 UR4, UPT, UPT, UR5, 0x130, URZ ;  /* 0x0000013005047890 */ /* 0x000fe2000fffe0ff */
[----:B------:R-:W-:Y:S01]  /*9160*/  HADD2.F32 R59, -RZ, R58.H1_H1 ;  /* 0x3000003aff3b7230 */ /* 0x000fe20000004100 */
[----:B------:R-:W-:Y:S01]  /*9170*/  F2FP.F16.E5M2.UNPACK_B R76, R76.H1 ;  /* 0x0000004cff4c723e */ /* 0x000fe200030004ff */
[--C-:B------:R-:W-:Y:S01]  /*9180*/  HADD2.F32 R60, -RZ, R62.reuse.H0_H0 ;  /* 0x2000003eff3c7230 */ /* 0x100fe20000004100 */
[----:B------:R-:W-:Y:S01]  /*9190*/  F2FP.F16.E5M2.UNPACK_B R77, R77.H1 ;  /* 0x0000004dff4d723e */ /* 0x000fe200030004ff */
[----:B------:R-:W-:Y:S01]  /*91a0*/  HADD2.F32 R63, -RZ, R62.H1_H1 ;  /* 0x3000003eff3f7230 */ /* 0x000fe20000004100 */
[----:B------:R-:W-:Y:S01]  /*91b0*/  F2FP.F16.E5M2.UNPACK_B R78, R78.H1 ;  /* 0x0000004eff4e723e */ /* 0x000fe200030004ff */
[--C-:B------:R-:W-:Y:S01]  /*91c0*/  HADD2.F32 R64, -RZ, R66.reuse.H0_H0 ;  /* 0x20000042ff407230 */ /* 0x100fe20000004100 */
[----:B--2---:R-:W-:Y:S01]  /*91d0*/  UPRMT UR4, UR6, 0x654, UR4 ;  /* 0x0000065406047896 */ /* 0x004fe20008000004 */
        /* <DEDUP_REMOVED lines=8> */
[----:B------:R-:W-:Y:S01]  /*9260*/  SYNCS.ARRIVE.TRANS64.RED.A1T0 RZ, [UR4], RZ ;  /* 0x000000ffffff79a7 */ /* 0x000fe20008100404 */
[C---:B------:R-:W-:Y:S01]  /*9270*/  FMUL R16, R38.reuse, R16 ;  /* 0x0000001026107220 */ /* 0x040fe20000400000 */
[C---:B------:R-:W-:Y:S01]  /*9280*/  FMUL R17, R38.reuse, R17 ;  /* 0x0000001126117220 */ /* 0x040fe20000400000 */
[C---:B------:R-:W-:Y:S01]  /*9290*/  FMUL R0, R38.reuse, R20 ;  /* 0x0000001426007220 */ /* 0x040fe20000400000 */
[C---:B------:R-:W-:Y:S01]  /*92a0*/  FMUL R2, R38.reuse, R21 ;  /* 0x0000001526027220 */ /* 0x040fe20000400000 */
[C---:B------:R-:W-:Y:S01]  /*92b0*/  FMUL R20, R38.reuse, R25 ;  /* 0x0000001926147220 */ /* 0x040fe20000400000 */
[----:B------:R-:W-:Y:S02]  /*92c0*/  HADD2.F32 R67, -RZ, R66.H1_H1 ;  /* 0x30000042ff437230 */ /* 0x000fe40000004100 */
[C---:B------:R-:W-:Y:S01]  /*92d0*/  FMUL R6, R38.reuse, R6 ;  /* 0x0000000626067220 */ /* 0x040fe20000400000 */
[----:B------:R-:W-:Y:S02]  /*92e0*/  HADD2.F32 R44, -RZ, R72.H1_H1 ;  /* 0x30000048ff2c7230 */ /* 0x000fe40000004100 */
[C---:B------:R-:W-:Y:S01]  /*92f0*/  FMUL R7, R38.reuse, R7 ;  /* 0x0000000726077220 */ /* 0x040fe20000400000 */
[--C-:B------:R-:W-:Y:S02]  /*9300*/  HADD2.F32 R47, -RZ, R73.reuse.H0_H0 ;  /* 0x20000049ff2f7230 */ /* 0x100fe40000004100 */
[C---:B------:R-:W-:Y:S01]  /*9310*/  FFMA R6, R41.reuse, R43, R6 ;  /* 0x0000002b29067223 */ /* 0x040fe20000000006 */
[--C-:B------:R-:W-:Y:S02]  /*9320*/  HADD2.F32 R40, -RZ, R68.reuse.H0_H0 ;  /* 0x20000044ff287230 */ /* 0x100fe40000004100 */
[C---:B------:R-:W-:Y:S01]  /*9330*/  FFMA R7, R41.reuse, R44, R7 ;  /* 0x0000002c29077223 */ /* 0x040fe20000000007 */
[C---:B------:R-:W-:Y:S01]  /*9340*/  FFMA R8, R41.reuse, R45, R8 ;  /* 0x0000002d29087223 */ /* 0x040fe20000000008 */
[----:B------:R-:W-:Y:S01]  /*9350*/  FFMA R9, R41, R46, R9 ;  /* 0x0000002e29097223 */ /* 0x000fe20000000009 */
[----:B------:R-:W-:Y:S02]  /*9360*/  HADD2.F32 R43, -RZ, R68.H1_H1 ;  /* 0x30000044ff2b7230 */ /* 0x000fe40000004100 */
[C---:B------:R-:W-:Y:S01]  /*9370*/  FMUL R10, R38.reuse, R10 ;  /* 0x0000000a260a7220 */ /* 0x040fe20000400000 */
[----:B------:R-:W-:Y:S01]  /*9380*/  HADD2.F32 R48, -RZ, R73.H1_H1 ;  /* 0x30000049ff307230 */ /* 0x000fe20000004100 */
[----:B------:R-:W-:Y:S01]  /*9390*/  F2FP.SATFINITE.E5M2.F32.PACK_AB_MERGE_C R100, R7, R6, RZ ;  /* 0x000000060764723e */ /* 0x000fe200048060ff */
[C---:B------:R-:W-:Y:S01]  /*93a0*/  FMUL R7, R38.reuse, R24 ;  /* 0x0000001826077220 */ /* 0x040fe20000400000 */
[----:B------:R-:W-:Y:S01]  /*93b0*/  FFMA R10, R41, R47, R10 ;  /* 0x0000002f290a7223 */ /* 0x000fe2000000000a */
[C---:B------:R-:W-:Y:S01]  /*93c0*/  FMUL R24, R38.reuse, R29 ;  /* 0x0000001d26187220 */ /* 0x040fe20000400000 */
[----:B------:R-:W-:Y:S01]  /*93d0*/  F2FP.SATFINITE.E5M2.F32.PACK_AB_MERGE_C R100, R5, R4, R100 ;  /* 0x000000040564723e */ /* 0x000fe20004806064 */
[C---:B------:R-:W-:Y:S01]  /*93e0*/  FMUL R11, R38.reuse, R11 ;  /* 0x0000000b260b7220 */ /* 0x040fe20000400000 */
[--C-:B------:R-:W-:Y:S02]  /*93f0*/  HADD2.F32 R51, -RZ, R74.reuse.H0_H0 ;  /* 0x2000004aff337230 */ /* 0x100fe40000004100 */
[C---:B------:R-:W-:Y:S01]  /*9400*/  FMUL R14, R38.reuse, R14 ;  /* 0x0000000e260e7220 */ /* 0x040fe20000400000 */
[----:B------:R-:W-:Y:S02]  /*9410*/  HADD2.F32 R52, -RZ, R74.H1_H1 ;  /* 0x3000004aff347230 */ /* 0x000fe40000004100 */
[C---:B------:R-:W-:Y:S01]  /*9420*/  FFMA R11, R41.reuse, R48, R11 ;  /* 0x00000030290b7223 */ /* 0x040fe2000000000b */
[C---:B------:R-:W-:Y:S01]  /*9430*/  FFMA R12, R41.reuse, R49, R12 ;  /* 0x00000031290c7223 */ /* 0x040fe2000000000c */
[C---:B------:R-:W-:Y:S01]  /*9440*/  FFMA R13, R41.reuse, R50, R13 ;  /* 0x00000032290d7223 */ /* 0x040fe2000000000d */
[----:B------:R-:W-:Y:S01]  /*9450*/  FFMA R14, R41, R51, R14 ;  /* 0x00000033290e7223 */ /* 0x000fe2000000000e */
[C---:B------:R-:W-:Y:S01]  /*9460*/  FMUL R15, R38.reuse, R15 ;  /* 0x0000000f260f7220 */ /* 0x040fe20000400000 */
[--C-:B------:R-:W-:Y:S01]  /*9470*/  HADD2.F32 R55, -RZ, R75.reuse.H0_H0 ;  /* 0x2000004bff377230 */ /* 0x100fe20000004100 */
[----:B------:R-:W-:Y:S01]  /*9480*/  F2FP.SATFINITE.E5M2.F32.PACK_AB_MERGE_C R101, R11, R10, RZ ;  /* 0x0000000a0b65723e */ /* 0x000fe200048060ff */
[----:B------:R-:W-:Y:S02]  /*9490*/  HADD2.F32 R56, -RZ, R75.H1_H1 ;  /* 0x3000004bff387230 */ /* 0x000fe40000004100 */
[C---:B------:R-:W-:Y:S01]  /*94a0*/  FFMA R15, R41.reuse, R52, R15 ;  /* 0x00000034290f7223 */ /* 0x040fe2000000000f */
[----:B------:R-:W-:Y:S01]  /*94b0*/  FFMA R16, R41, R53, R16 ;  /* 0x0000003529107223 */ /* 0x000fe20000000010 */
[----:B------:R-:W-:Y:S01]  /*94c0*/  F2FP.SATFINITE.E5M2.F32.PACK_AB_MERGE_C R101, R9, R8, R101 ;  /* 0x000000080965723e */ /* 0x000fe20004806065 */
[----:B------:R-:W-:Y:S01]  /*94d0*/  FFMA R17, R41, R54, R17 ;  /* 0x0000003629117223 */ /* 0x000fe20000000011 */
[C---:B------:R-:W-:Y:S01]  /*94e0*/  FMUL R18, R38.reuse, R18 ;  /* 0x0000001226127220 */ /* 0x040fe20000400000 */
[----:B------:R-:W-:Y:S01]  /*94f0*/  F2FP.SATFINITE.E5M2.F32.PACK_AB_MERGE_C R102, R15, R14, RZ ;  /* 0x0000000e0f66723e */ /* 0x000fe200048060ff */
[C---:B------:R-:W-:Y:S01]  /*9500*/  FMUL R19, R38.reuse, R19 ;  /* 0x0000001326137220 */ /* 0x040fe20000400000 */
[--C-:B------:R-:W-:Y:S02]  /*9510*/  HADD2.F32 R58, -RZ, R76.reuse.H0_H0 ;  /* 0x2000004cff3a7230 */ /* 0x100fe40000004100 */
[----:B------:R-:W-:Y:S01]  /*9520*/  FFMA R18, R41, R55, R18 ;  /* 0x0000003729127223 */ /* 0x000fe20000000012 */
[----:B------:R-:W-:Y:S01]  /*9530*/  F2FP.SATFINITE.E5M2.F32.PACK_AB_MERGE_C R102, R13, R12, R102 ;  /* 0x0000000c0d66723e */ /* 0x000fe20004806066 */
[C---:B------:R-:W-:Y:S01]  /*9540*/  FFMA R19, R41.reuse, R56, R19 ;  /* 0x0000003829137223 */ /* 0x040fe20000000013 */
[----:B------:R-:W-:Y:S02]  /*9550*/  HADD2.F32 R61, -RZ, R76.H1_H1 ;  /* 0x3000004cff3d7230 */ /* 0x000fe40000004100 */
[C---:B------:R-:W-:Y:S01]  /*9560*/  FMUL R3, R38.reuse, R22 ;  /* 0x0000001626037220 */ /* 0x040fe20000400000 */
        /* <DEDUP_REMOVED lines=10> */
[C---:B------:R-:W-:Y:S01]  /*9610*/  FMUL R23, R38.reuse, R28 ;  /* 0x0000001c26177220 */ /* 0x040fe20000400000 */
[----:B------:R-:W-:Y:S01]  /*9620*/  F2FP.F16.E5M2.UNPACK_B R79, R79.H1 ;  /* 0x0000004fff4f723e */ /* 0x000fe200030004ff */
        /* <DEDUP_REMOVED lines=9> */
[C---:B------:R-:W-:Y:S01]  /*96c0*/  FFMA R24, R41.reuse, R67, R24 ;  /* 0x0000004329187223 */ /* 0x040fe20000000018 */
[C---:B------:R-:W-:Y:S01]  /*96d0*/  FMUL R28, R38.reuse, R33 ;  /* 0x00000021261c7220 */ /* 0x040fe20000400000 */
[--C-:B------:R-:W-:Y:S02]  /*96e0*/  HADD2.F32 R42, -RZ, R79.reuse.H0_H0 ;  /* 0x2000004fff2a7230 */ /* 0x100fe40000004100 */
[C---:B------:R-:W-:Y:S01]  /*96f0*/  FFMA R25, R41.reuse, R66, R25 ;  /* 0x0000004229197223 */ /* 0x040fe20000000019 */
[----:B------:R-:W-:Y:S02]  /*9700*/  HADD2.F32 R71, -RZ, R79.H1_H1 ;  /* 0x3000004fff477230 */ /* 0x000fe40000004100 */
[C---:B------:R-:W-:Y:S01]  /*9710*/  FMUL R29, R38.reuse, R34 ;  /* 0x00000022261d7220 */ /* 0x040fe20000400000 */
        /* <DEDUP_REMOVED lines=9> */
[----:B-1----:R-:W-:Y:S01]  /*97b0*/  F2FP.SATFINITE.E5M2.F32.PACK_AB_MERGE_C R105, R22, R21, RZ ;  /* 0x000000151669723e */ /* 0x002fe200048060ff */
[----:B------:R1:W-:Y:S01]  /*97c0*/  STS.128 [R84+UR44+0x5200], R100 ;  /* 0x0052006454007988 */ /* 0x0003e20008000c2c */
[----:B------:R-:W-:Y:S02]  /*97d0*/  F2FP.SATFINITE.E5M2.F32.PACK_AB_MERGE_C R64, R26, R25, RZ ;  /* 0x000000191a40723e */ /* 0x000fe400048060ff */
[----:B------:R-:W-:Y:S02]  /*97e0*/  F2FP.SATFINITE.E5M2.F32.PACK_AB_MERGE_C R67, R30, R29, RZ ;  /* 0x0000001d1e43723e */ /* 0x000fe400048060ff */
[----:B------:R-:W-:Y:S02]  /*97f0*/  F2FP.SATFINITE.E5M2.F32.PACK_AB_MERGE_C R104, R2, R0, R3 ;  /* 0x000000000268723e */ /* 0x000fe40004806003 */
[----:B------:R-:W-:Y:S02]  /*9800*/  F2FP.SATFINITE.E5M2.F32.PACK_AB_MERGE_C R105, R20, R7, R105 ;  /* 0x000000071469723e */ /* 0x000fe40004806069 */
[----:B------:R-:W-:Y:S02]  /*9810*/  F2FP.SATFINITE.E5M2.F32.PACK_AB_MERGE_C R106, R24, R23, R64 ;  /* 0x00000017186a723e */ /* 0x000fe40004806040 */
[----:B------:R-:W-:Y:S02]  /*9820*/  F2FP.SATFINITE.E5M2.F32.PACK_AB_MERGE_C R107, R28, R27, R67 ;  /* 0x0000001b1c6b723e */ /* 0x000fe40004806043 */
[----:B------:R-:W-:Y:S03]  /*9830*/  IADD3 R36, PT, PT, R36, 0x1, RZ ;  /* 0x0000000124247810 */ /* 0x000fe60007ffe0ff */
        /* <DEDUP_REMOVED lines=18> */
.L_x_137:
[----:B------:R-:W-:Y:S05]  /*9960*/  BSYNC.RECONVERGENT B0 ;  /* 0x0000000000007941 */ /* 0x000fea0003800200 */
.L_x_136:
[----:B------:R-:W-:Y:S01]  /*9970*/  R2UR UR4, R87 ;  /* 0x00000000570472ca */ /* 0x000fe200000e0000 */
[----:B------:R-:W-:Y:S01]  /*9980*/  BAR.SYNC.DEFER_BLOCKING 0x1, 0x80 ;  /* 0x0042000000007b1d */ /* 0x000fe20000010000 */
[C---:B------:R-:W-:Y:S01]  /*9990*/  ISETP.NE.AND P0, PT, R89.reuse, 0x2, PT ;  /* 0x000000025900780c */ /* 0x040fe20003f05270 */
[----:B------:R-:W-:Y:S01]  /*99a0*/  UISETP.NE.AND UP0, UPT, UR45, URZ, UPT ;  /* 0x000000ff2d00728c */ /* 0x000fe2000bf05270 */
[----:B------:R-:W-:Y:S01]  /*99b0*/  ISETP.NE.AND P1, PT, R36, 0x4, PT ;  /* 0x000000042400780c */ /* 0x000fe20003f25270 */
[----:B------:R-:W-:Y:S01]  /*99c0*/  UIADD3 UR20, UPT, UPT, UR37, UR59, URZ ;  /* 0x0000003b25147290 */ /* 0x000fe2000fffe0ff */
[----:B------:R-:W-:Y:S02]  /*99d0*/  SEL R5, RZ, 0x1, P0 ;  /* 0x00000001ff057807 */ /* 0x000fe40000000000 */
[----:B------:R-:W-:Y:S02]  /*99e0*/  SEL R3, RZ, 0x1, P1 ;  /* 0x00000001ff037807 */ /* 0x000fe40000800000 */
[----:B------:R-:W-:Y:S02]  /*99f0*/  LOP3.LUT R92, R92, R5, RZ, 0x3c, !PT ;  /* 0x000000055c5c7212 */ /* 0x000fe400078e3cff */
[----:B------:R-:W-:Y:S01]  /*9a00*/  LOP3.LUT R94, R94, R3, RZ, 0x3c, !PT ;  /* 0x000000035e5e7212 */ /* 0x000fe200078e3cff */
[----:B------:R-:W-:Y:S01]  /*9a10*/  UIADD3 UR16, UPT, UPT, UR38, UR4, URZ ;  /* 0x0000000426107290 */ /* 0x000fe2000fffe0ff */
[----:B------:R-:W-:Y:S02]  /*9a20*/  SEL R89, R89, RZ, P0 ;  /* 0x000000ff59597207 */ /* 0x000fe40000000000 */
[----:B------:R-:W-:Y:S01]  /*9a30*/  SEL R36, R36, RZ, P1 ;  /* 0x000000ff24247207 */ /* 0x000fe20000800000 */
[----:B------:R-:W-:Y:S01]  /*9a40*/  UMOV UR36, UR58 ;  /* 0x0000003a00247c82 */ /* 0x000fe20008000000 */
[----:B------:R-:W-:Y:S07]  /*9a50*/  BRA.U UP0, `(.L_x_138) ;  /* 0xffffffb900e07547 */ /* 0x000fee000b83ffff */
[----:B------:R-:W-:Y:S05]  /*9a60*/  EXIT ;  /* 0x000000000000794d */ /* 0x000fea0003800000 */
.L_x_25:
[----:B--2---:R2:W3:Y:S02]  /*9a70*/  SYNCS.PHASECHK.TRANS64.TRYWAIT P0, [R0+URZ+0x160], R3 ;  /* 0x00016003000075a7 */ /* 0x0044e400080011ff */
[----:B---3--:R-:W-:Y:S05]  /*9a80*/  @!P0 NANOSLEEP.SYNCS 0x989680 ;  /* 0x009896800000895d */ /* 0x008fea0003900000 */
[----:B------:R-:W3:Y:S02]  /*9a90*/  @!P0 SYNCS.PHASECHK.TRANS64 P0, [R0+URZ+0x160], R3 ;  /* 0x00016003000085a7 */ /* 0x000ee400080010ff */
[----:B---3--:R-:W-:Y:S05]  /*9aa0*/  @!P0 BRA `(.L_x_25) ;  /* 0xfffffffc00f08947 */ /* 0x008fea000383ffff */
[----:B------:R-:W-:Y:S05]  /*9ab0*/  BRA `(.L_x_139) ;  /* 0xffffff7c00c07947 */ /* 0x000fea000383ffff */
.L_x_28:
[----:B--2---:R-:W-:-:S07]  /*9ac0*/  MOV R0, UR33 ;  /* 0x0000002100007c02 */ /* 0x004fce0008000f00 */
.L_x_140:
[----:B--2---:R2:W3:Y:S02]  /*9ad0*/  SYNCS.PHASECHK.TRANS64.TRYWAIT P0, [R0+URZ+0x50], R3 ;  /* 0x00005003000075a7 */ /* 0x0044e400080011ff */
[----:B---3--:R-:W-:Y:S05]  /*9ae0*/  @!P0 NANOSLEEP.SYNCS 0x989680 ;  /* 0x009896800000895d */ /* 0x008fea0003900000 */
[----:B------:R-:W3:Y:S02]  /*9af0*/  @!P0 SYNCS.PHASECHK.TRANS64 P0, [R0+URZ+0x50], R3 ;  /* 0x00005003000085a7 */ /* 0x000ee400080010ff */
[----:B---3--:R-:W-:Y:S05]  /*9b00*/  @!P0 BRA `(.L_x_140) ;  /* 0xfffffffc00f08947 */ /* 0x008fea000383ffff */
[----:B------:R-:W-:Y:S05]  /*9b10*/  BRA `(.L_x_27) ;  /* 0xffffff8000007947 */ /* 0x000fea000383ffff */
.L_x_35:
[----:B-1----:R-:W-:-:S07]  /*9b20*/  MOV R0, UR17 ;  /* 0x0000001100007c02 */ /* 0x002fce0008000f00 */
.L_x_141:
[----:B-1----:R1:W2:Y:S02]  /*9b30*/  SYNCS.PHASECHK.TRANS64.TRYWAIT P0, [R0+URZ+0x50], R3 ;  /* 0x00005003000075a7 */ /* 0x0022a400080011ff */
[----:B--2---:R-:W-:Y:S05]  /*9b40*/  @!P0 NANOSLEEP.SYNCS 0x989680 ;  /* 0x009896800000895d */ /* 0x004fea0003900000 */
[----:B------:R-:W2:Y:S02]  /*9b50*/  @!P0 SYNCS.PHASECHK.TRANS64 P0, [R0+URZ+0x50], R3 ;  /* 0x00005003000085a7 */ /* 0x000ea400080010ff */
[----:B--2---:R-:W-:Y:S05]  /*9b60*/  @!P0 BRA `(.L_x_141) ;  /* 0xfffffffc00f08947 */ /* 0x004fea000383ffff */
[----:B------:R-:W-:Y:S05]  /*9b70*/  BRA `(.L_x_34) ;  /* 0xffffff8000bc7947 */ /* 0x000fea000383ffff */
.L_x_40:
[----:B-1----:R1:W2:Y:S02]  /*9b80*/  SYNCS.PHASECHK.TRANS64.TRYWAIT P0, [R3+URZ+0xf0], R0 ;  /* 0x0000f000030075a7 */ /* 0x0022a400080011ff */
[----:B--2---:R-:W-:Y:S05]  /*9b90*/  @!P0 NANOSLEEP.SYNCS 0x989680 ;  /* 0x009896800000895d */ /* 0x004fea0003900000 */
[----:B------:R-:W2:Y:S02]  /*9ba0*/  @!P0 SYNCS.PHASECHK.TRANS64 P0, [R3+URZ+0xf0], R0 ;  /* 0x0000f000030085a7 */ /* 0x000ea400080010ff */
[----:B--2---:R-:W-:Y:S05]  /*9bb0*/  @!P0 BRA `(.L_x_40) ;  /* 0xfffffffc00f08947 */ /* 0x004fea000383ffff */
[----:B------:R-:W-:Y:S05]  /*9bc0*/  BRA `(.L_x_142) ;  /* 0xffffff84005c7947 */ /* 0x000fea000383ffff */
.L_x_44:
[----:B-1----:R-:W-:-:S07]  /*9bd0*/  MOV R0, UR4 ;  /* 0x0000000400007c02 */ /* 0x002fce0008000f00 */
.L_x_143:
[----:B-1----:R1:W2:Y:S02]  /*9be0*/  SYNCS.PHASECHK.TRANS64.TRYWAIT P0, [R0+URZ], R3 ;  /* 0x00000003000075a7 */ /* 0x0022a400080011ff */
[----:B--2---:R-:W-:Y:S05]  /*9bf0*/  @!P0 NANOSLEEP.SYNCS 0x989680 ;  /* 0x009896800000895d */ /* 0x004fea0003900000 */
[----:B------:R-:W2:Y:S02]  /*9c00*/  @!P0 SYNCS.PHASECHK.TRANS64 P0, [R0+URZ], R3 ;  /* 0x00000003000085a7 */ /* 0x000ea400080010ff */
[----:B--2---:R-:W-:Y:S05]  /*9c10*/  @!P0 BRA `(.L_x_143) ;  /* 0xfffffffc00f08947 */ /* 0x004fea000383ffff */
[----:B------:R-:W-:Y:S05]  /*9c20*/  BRA `(.L_x_144) ;  /* 0xffffff8c00047947 */ /* 0x000fea000383ffff */
.L_x_45:
[----:B------:R-:W-:-:S07]  /*9c30*/  MOV R0, UR5 ;  /* 0x0000000500007c02 */ /* 0x000fce0008000f00 */
.L_x_145:
[----:B-1----:R1:W2:Y:S02]  /*9c40*/  SYNCS.PHASECHK.TRANS64.TRYWAIT P0, [R0+URZ], R3 ;  /* 0x00000003000075a7 */ /* 0x0022a400080011ff */
[----:B--2---:R-:W-:Y:S05]  /*9c50*/  @!P0 NANOSLEEP.SYNCS 0x989680 ;  /* 0x009896800000895d */ /* 0x004fea0003900000 */
[----:B------:R-:W2:Y:S02]  /*9c60*/  @!P0 SYNCS.PHASECHK.TRANS64 P0, [R0+URZ], R3 ;  /* 0x00000003000085a7 */ /* 0x000ea400080010ff */
[----:B--2---:R-:W-:Y:S05]  /*9c70*/  @!P0 BRA `(.L_x_145) ;  /* 0xfffffffc00f08947 */ /* 0x004fea000383ffff */
[----:B------:R-:W-:Y:S05]  /*9c80*/  BRA `(.L_x_146) ;  /* 0xffffff8c00107947 */ /* 0x000fea000383ffff */
.L_x_46:
[----:B------:R-:W-:-:S07]  /*9c90*/  MOV R0, UR5 ;  /* 0x0000000500007c02 */ /* 0x000fce0008000f00 */
.L_x_147:
[----:B-1----:R1:W2:Y:S02]  /*9ca0*/  SYNCS.PHASECHK.TRANS64.TRYWAIT P0, [R0+URZ], R3 ;  /* 0x00000003000075a7 */ /* 0x0022a400080011ff */
[----:B--2---:R-:W-:Y:S05]  /*9cb0*/  @!P0 NANOSLEEP.SYNCS 0x989680 ;  /* 0x009896800000895d */ /* 0x004fea0003900000 */
[----:B------:R-:W2:Y:S02]  /*9cc0*/  @!P0 SYNCS.PHASECHK.TRANS64 P0, [R0+URZ], R3 ;  /* 0x00000003000085a7 */ /* 0x000ea400080010ff */
[----:B--2---:R-:W-:Y:S05]  /*9cd0*/  @!P0 BRA `(.L_x_147) ;  /* 0xfffffffc00f08947 */ /* 0x004fea000383ffff */
[----:B------:R-:W-:Y:S05]  /*9ce0*/  BRA `(.L_x_148) ;  /* 0xffffff8c001c7947 */ /* 0x000fea000383ffff */
.L_x_47:
[----:B------:R-:W-:-:S07]  /*9cf0*/  MOV R0, UR5 ;  /* 0x0000000500007c02 */ /* 0x000fce0008000f00 */
.L_x_149:
[----:B-1----:R1:W2:Y:S02]  /*9d00*/  SYNCS.PHASECHK.TRANS64.TRYWAIT P0, [R0+URZ], R3 ;  /* 0x00000003000075a7 */ /* 0x0022a400080011ff */
[----:B--2---:R-:W-:Y:S05]  /*9d10*/  @!P0 NANOSLEEP.SYNCS 0x989680 ;  /* 0x009896800000895d */ /* 0x004fea0003900000 */
[----:B------:R-:W2:Y:S02]  /*9d20*/  @!P0 SYNCS.PHASECHK.TRANS64 P0, [R0+URZ], R3 ;  /* 0x00000003000085a7 */ /* 0x000ea400080010ff */
[----:B--2---:R-:W-:Y:S05]  /*9d30*/  @!P0 BRA `(.L_x_149) ;  /* 0xfffffffc00f08947 */ /* 0x004fea000383ffff */
[----:B------:R-:W-:Y:S05]  /*9d40*/  BRA `(.L_x_150) ;  /* 0xffffff8c00287947 */ /* 0x000fea000383ffff */
.L_x_48:
[----:B------:R-:W-:-:S07]  /*9d50*/  MOV R0, UR5 ;  /* 0x0000000500007c02 */ /* 0x000fce0008000f00 */
.L_x_151:
[----:B-1----:R1:W2:Y:S02]  /*9d60*/  SYNCS.PHASECHK.TRANS64.TRYWAIT P0, [R0+URZ], R3 ;  /* 0x00000003000075a7 */ /* 0x0022a400080011ff */
[----:B--2---:R-:W-:Y:S05]  /*9d70*/  @!P0 NANOSLEEP.SYNCS 0x989680 ;  /* 0x009896800000895d */ /* 0x004fea0003900000 */
[----:B------:R-:W2:Y:S02]  /*9d80*/  @!P0 SYNCS.PHASECHK.TRANS64 P0, [R0+URZ], R3 ;  /* 0x00000003000085a7 */ /* 0x000ea400080010ff */
[----:B--2---:R-:W-:Y:S05]  /*9d90*/  @!P0 BRA `(.L_x_151) ;  /* 0xfffffffc00f08947 */ /* 0x004fea000383ffff */
[----:B------:R-:W-:Y:S05]  /*9da0*/  BRA `(.L_x_152) ;  /* 0xffffff8c00347947 */ /* 0x000fea000383ffff */
.L_x_49:
[----:B------:R-:W-:-:S07]  /*9db0*/  MOV R0, UR5 ;  /* 0x0000000500007c02 */ /* 0x000fce0008000f00 */
.L_x_153:
[----:B-1----:R1:W2:Y:S02]  /*9dc0*/  SYNCS.PHASECHK.TRANS64.TRYWAIT P0, [R0+URZ], R3 ;  /* 0x00000003000075a7 */ /* 0x0022a400080011ff */
[----:B--2---:R-:W-:Y:S05]  /*9dd0*/  @!P0 NANOSLEEP.SYNCS 0x989680 ;  /* 0x009896800000895d */ /* 0x004fea0003900000 */
[----:B------:R-:W2:Y:S02]  /*9de0*/  @!P0 SYNCS.PHASECHK.TRANS64 P0, [R0+URZ], R3 ;  /* 0x00000003000085a7 */ /* 0x000ea400080010ff */
[----:B--2---:R-:W-:Y:S05]  /*9df0*/  @!P0 BRA `(.L_x_153) ;  /* 0xfffffffc00f08947 */ /* 0x004fea000383ffff */
[----:B------:R-:W-:Y:S05]  /*9e00*/  BRA `(.L_x_154) ;  /* 0xffffff8c00407947 */ /* 0x000fea000383ffff */
.L_x_50:
[----:B------:R-:W-:-:S07]  /*9e10*/  MOV R0, UR5 ;  /* 0x0000000500007c02 */ /* 0x000fce0008000f00 */
.L_x_155:
[----:B-1----:R1:W2:Y:S02]  /*9e20*/  SYNCS.PHASECHK.TRANS64.TRYWAIT P0, [R0+URZ], R3 ;  /* 0x00000003000075a7 */ /* 0x0022a400080011ff */
[----:B--2---:R-:W-:Y:S05]  /*9e30*/  @!P0 NANOSLEEP.SYNCS 0x989680 ;  /* 0x009896800000895d */ /* 0x004fea0003900000 */
[----:B------:R-:W2:Y:S02]  /*9e40*/  @!P0 SYNCS.PHASECHK.TRANS64 P0, [R0+URZ], R3 ;  /* 0x00000003000085a7 */ /* 0x000ea400080010ff */
[----:B--2---:R-:W-:Y:S05]  /*9e50*/  @!P0 BRA `(.L_x_155) ;  /* 0xfffffffc00f08947 */ /* 0x004fea000383ffff */
[----:B------:R-:W-:Y:S05]  /*9e60*/  BRA `(.L_x_156) ;  /* 0xffffff8c004c7947 */ /* 0x000fea000383ffff */
.L_x_51:
[----:B------:R-:W-:-:S07]  /*9e70*/  MOV R0, UR5 ;  /* 0x0000000500007c02 */ /* 0x000fce0008000f00 */
.L_x_157:
[----:B-1----:R1:W2:Y:S02]  /*9e80*/  SYNCS.PHASECHK.TRANS64.TRYWAIT P0, [R0+URZ], R3 ;  /* 0x00000003000075a7 */ /* 0x0022a400080011ff */
[----:B--2---:R-:W-:Y:S05]  /*9e90*/  @!P0 NANOSLEEP.SYNCS 0x989680 ;  /* 0x009896800000895d */ /* 0x004fea0003900000 */
[----:B------:R-:W2:Y:S02]  /*9ea0*/  @!P0 SYNCS.PHASECHK.TRANS64 P0, [R0+URZ], R3 ;  /* 0x00000003000085a7 */ /* 0x000ea400080010ff */
[----:B--2---:R-:W-:Y:S05]  /*9eb0*/  @!P0 BRA `(.L_x_157) ;  /* 0xfffffffc00f08947 */ /* 0x004fea000383ffff */
[----:B------:R-:W-:Y:S05]  /*9ec0*/  BRA `(.L_x_158) ;  /* 0xffffff8c00587947 */ /* 0x000fea000383ffff */
.L_x_52:
[----:B------:R-:W-:-:S07]  /*9ed0*/  MOV R0, UR5 ;  /* 0x0000000500007c02 */ /* 0x000fce0008000f00 */
.L_x_159:
[----:B-1----:R1:W2:Y:S02]  /*9ee0*/  SYNCS.PHASECHK.TRANS64.TRYWAIT P0, [R0+URZ], R3 ;  /* 0x00000003000075a7 */ /* 0x0022a400080011ff */
[----:B--2---:R-:W-:Y:S05]  /*9ef0*/  @!P0 NANOSLEEP.SYNCS 0x989680 ;  /* 0x009896800000895d */ /* 0x004fea0003900000 */
[----:B------:R-:W2:Y:S02]  /*9f00*/  @!P0 SYNCS.PHASECHK.TRANS64 P0, [R0+URZ], R3 ;  /* 0x00000003000085a7 */ /* 0x000ea400080010ff */
[----:B--2---:R-:W-:Y:S05]  /*9f10*/  @!P0 BRA `(.L_x_159) ;  /* 0xfffffffc00f08947 */ /* 0x004fea000383ffff */
[----:B------:R-:W-:Y:S05]  /*9f20*/  BRA `(.L_x_160) ;  /* 0xffffff8c00647947 */ /* 0x000fea000383ffff */
.L_x_55:
[----:B-1----:R1:W2:Y:S02]  /*9f30*/  SYNCS.PHASECHK.TRANS64.TRYWAIT P0, [R2+URZ+0x150], R5 ;  /* 0x00015005020075a7 */ /* 0x0022a400080011ff */
[----:B--2---:R-:W-:Y:S05]  /*9f40*/  @!P0 NANOSLEEP.SYNCS 0x989680 ;  /* 0x009896800000895d */ /* 0x004fea0003900000 */
[----:B------:R-:W2:Y:S02]  /*9f50*/  @!P0 SYNCS.PHASECHK.TRANS64 P0, [R2+URZ+0x150], R5 ;  /* 0x00015005020085a7 */ /* 0x000ea400080010ff */
[----:B--2---:R-:W-:Y:S05]  /*9f60*/  @!P0 BRA `(.L_x_55) ;  /* 0xfffffffc00f08947 */ /* 0x004fea000383ffff */
[----:B------:R-:W-:Y:S05]  /*9f70*/  BRA `(.L_x_161) ;  /* 0xffffff8c00c87947 */ /* 0x000fea000383ffff */
.L_x_56:
[----:B------:R-:W-:-:S07]  /*9f80*/  MOV R2, UR4 ;  /* 0x0000000400027c02 */ /* 0x000fce0008000f00 */
.L_x_162:
[----:B-1----:R1:W2:Y:S02]  /*9f90*/  SYNCS.PHASECHK.TRANS64.TRYWAIT P0, [R2+URZ+0x100], R5 ;  /* 0x00010005020075a7 */ /* 0x0022a400080011ff */
[----:B--2---:R-:W-:Y:S05]  /*9fa0*/  @!P0 NANOSLEEP.SYNCS 0x989680 ;  /* 0x009896800000895d */ /* 0x004fea0003900000 */
[----:B------:R-:W2:Y:S02]  /*9fb0*/  @!P0 SYNCS.PHASECHK.TRANS64 P0, [R2+URZ+0x100], R5 ;  /* 0x00010005020085a7 */ /* 0x000ea400080010ff */
[----:B--2---:R-:W-:Y:S05]  /*9fc0*/  @!P0 BRA `(.L_x_162) ;  /* 0xfffffffc00f08947 */ /* 0x004fea000383ffff */
[----:B------:R-:W-:Y:S05]  /*9fd0*/  BRA `(.L_x_163) ;  /* 0xffffff8c00d87947 */ /* 0x000fea000383ffff */
.L_x_57:
[----:B-1----:R1:W2:Y:S02]  /*9fe0*/  SYNCS.PHASECHK.TRANS64.TRYWAIT P1, [R2+URZ+0xf0], R5 ;  /* 0x0000f005020075a7 */ /* 0x0022a400080211ff */
[----:B--2---:R-:W-:Y:S05]  /*9ff0*/  @!P1 NANOSLEEP.SYNCS 0x989680 ;  /* 0x009896800000995d */ /* 0x004fea0003900000 */
[----:B------:R-:W2:Y:S02]  /*a000*/  @!P1 SYNCS.PHASECHK.TRANS64 P1, [R2+URZ+0xf0], R5 ;  /* 0x0000f005020095a7 */ /* 0x000ea400080210ff */
[----:B--2---:R-:W-:Y:S05]  /*a010*/  @!P1 BRA `(.L_x_57) ;  /* 0xfffffffc00f09947 */ /* 0x004fea000383ffff */
[----:B------:R-:W-:Y:S05]  /*a020*/  BRA `(.L_x_164) ;  /* 0xffffff9000087947 */ /* 0x000fea000383ffff */
.L_x_60:
[----:B------:R-:W-:-:S07]  /*a030*/  MOV R0, UR4 ;  /* 0x0000000400007c02 */ /* 0x000fce0008000f00 */
.L_x_165:
[----:B-1----:R1:W2:Y:S02]  /*a040*/  SYNCS.PHASECHK.TRANS64.TRYWAIT P0, [R0+URZ+0x100], R3 ;  /* 0x00010003000075a7 */ /* 0x0022a400080011ff */
[----:B--2---:R-:W-:Y:S05]  /*a050*/  @!P0 NANOSLEEP.SYNCS 0x989680 ;  /* 0x009896800000895d */ /* 0x004fea0003900000 */
[----:B------:R-:W2:Y:S02]  /*a060*/  @!P0 SYNCS.PHASECHK.TRANS64 P0, [R0+URZ+0x100], R3 ;  /* 0x00010003000085a7 */ /* 0x000ea400080010ff */
[----:B--2---:R-:W-:Y:S05]  /*a070*/  @!P0 BRA `(.L_x_165) ;  /* 0xfffffffc00f08947 */ /* 0x004fea000383ffff */
[----:B------:R-:W-:Y:S05]  /*a080*/  BRA `(.L_x_59) ;  /* 0xffffff90005c7947 */ /* 0x000fea000383ffff */
.L_x_67:
[----:B-1----:R1:W2:Y:S02]  /*a090*/  SYNCS.PHASECHK.TRANS64.TRYWAIT P1, [R0+URZ+0xf0], R5 ;  /* 0x0000f005000075a7 */ /* 0x0022a400080211ff */
[----:B--2---:R-:W-:Y:S05]  /*a0a0*/  @!P1 NANOSLEEP.SYNCS 0x989680 ;  /* 0x009896800000995d */ /* 0x004fea0003900000 */
[----:B------:R-:W2:Y:S02]  /*a0b0*/  @!P1 SYNCS.PHASECHK.TRANS64 P1, [R0+URZ+0xf0], R5 ;  /* 0x0000f005000095a7 */ /* 0x000ea400080210ff */
[----:B--2---:R-:W-:Y:S05]  /*a0c0*/  @!P1 BRA `(.L_x_67) ;  /* 0xfffffffc00f09947 */ /* 0x004fea000383ffff */
[----:B------:R-:W-:Y:S05]  /*a0d0*/  BRA `(.L_x_166) ;  /* 0xffffff9400c47947 */ /* 0x000fea000383ffff */
.L_x_68:
[----:B------:R-:W-:-:S07]  /*a0e0*/  MOV R3, UR23 ;  /* 0x0000001700037c02 */ /* 0x000fce0008000f00 */
.L_x_167:
[----:B-1----:R1:W2:Y:S02]  /*a0f0*/  SYNCS.PHASECHK.TRANS64.TRYWAIT P0, [R3+URZ+0x130], R0 ;  /* 0x00013000030075a7 */ /* 0x0022a400080011ff */
[----:B--2---:R-:W-:Y:S05]  /*a100*/  @!P0 NANOSLEEP.SYNCS 0x989680 ;  /* 0x009896800000895d */ /* 0x004fea0003900000 */
[----:B------:R-:W2:Y:S02]  /*a110*/  @!P0 SYNCS.PHASECHK.TRANS64 P0, [R3+URZ+0x130], R0 ;  /* 0x00013000030085a7 */ /* 0x000ea400080010ff */
[----:B--2---:R-:W-:Y:S05]  /*a120*/  @!P0 BRA `(.L_x_167) ;  /* 0xfffffffc00f08947 */ /* 0x004fea000383ffff */
[----:B------:R-:W-:Y:S05]  /*a130*/  BRA `(.L_x_168) ;  /* 0xffffff9800147947 */ /* 0x000fea000383ffff */
.L_x_71:
[----:B------:R-:W-:Y:S07]  /*a140*/  MOV R0, UR5 ;  /* 0x0000000500007c02 */ /* 0x000fee0008000f00 */
.L_x_169:
[----:B-1----:R1:W2:Y:S02]  /*a150*/  SYNCS.PHASECHK.TRANS64.TRYWAIT P0, [R0+URZ], R3 ;  /* 0x00000003000075a7 */ /* 0x0022a400080011ff */
[----:B--2---:R-:W-:Y:S05]  /*a160*/  @!P0 NANOSLEEP.SYNCS 0x989680 ;  /* 0x009896800000895d */ /* 0x004fea0003900000 */
[----:B------:R-:W2:Y:S02]  /*a170*/  @!P0 SYNCS.PHASECHK.TRANS64 P0, [R0+URZ], R3 ;  /* 0x00000003000085a7 */ /* 0x000ea400080010ff */
[----:B--2---:R-:W-:Y:S05]  /*a180*/  @!P0 BRA `(.L_x_169) ;  /* 0xfffffffc00f08947 */ /* 0x004fea000383ffff */
[----:B------:R-:W-:Y:S05]  /*a190*/  BRA `(.L_x_70) ;  /* 0xffffff9800307947 */ /* 0x000fea000383ffff */
.L_x_74:
[----:B------:R-:W-:-:S07]  /*a1a0*/  MOV R0, UR4 ;  /* 0x0000000400007c02 */ /* 0x000fce0008000f00 */
.L_x_170:
[----:B--2---:R2:W4:Y:S02]  /*a1b0*/  SYNCS.PHASECHK.TRANS64.TRYWAIT P0, [R0+URZ], R3 ;  /* 0x00000003000075a7 */ /* 0x00452400080011ff */
[----:B----4-:R-:W-:Y:S05]  /*a1c0*/  @!P0 NANOSLEEP.SYNCS 0x989680 ;  /* 0x009896800000895d */ /* 0x010fea0003900000 */
[----:B------:R-:W4:Y:S02]  /*a1d0*/  @!P0 SYNCS.PHASECHK.TRANS64 P0, [R0+URZ], R3 ;  /* 0x00000003000085a7 */ /* 0x000f2400080010ff */
[----:B----4-:R-:W-:Y:S05]  /*a1e0*/  @!P0 BRA `(.L_x_170) ;  /* 0xfffffffc00f08947 */ /* 0x010fea000383ffff */
[----:B------:R-:W-:Y:S05]  /*a1f0*/  BRA `(.L_x_171) ;  /* 0xffffff9800e47947 */ /* 0x000fea000383ffff */
.L_x_75:
[----:B------:R-:W-:-:S07]  /*a200*/  MOV R0, UR5 ;  /* 0x0000000500007c02 */ /* 0x000fce0008000f00 */
.L_x_172:
[----:B-1----:R1:W2:Y:S02]  /*a210*/  SYNCS.PHASECHK.TRANS64.TRYWAIT P0, [R0+URZ], R3 ;  /* 0x00000003000075a7 */ /* 0x0022a400080011ff */
[----:B--2---:R-:W-:Y:S05]  /*a220*/  @!P0 NANOSLEEP.SYNCS 0x989680 ;  /* 0x009896800000895d */ /* 0x004fea0003900000 */
[----:B------:R-:W2:Y:S02]  /*a230*/  @!P0 SYNCS.PHASECHK.TRANS64 P0, [R0+URZ], R3 ;  /* 0x00000003000085a7 */ /* 0x000ea400080010ff */
[----:B--2---:R-:W-:Y:S05]  /*a240*/  @!P0 BRA `(.L_x_172) ;  /* 0xfffffffc00f08947 */ /* 0x004fea000383ffff */
[----:B------:R-:W-:Y:S05]  /*a250*/  BRA `(.L_x_173) ;  /* 0xffffff9800f07947 */ /* 0x000fea000383ffff */
.L_x_76:
[----:B------:R-:W-:-:S07]  /*a260*/  MOV R0, UR5 ;  /* 0x0000000500007c02 */ /* 0x000fce0008000f00 */
.L_x_174:
[----:B-1----:R1:W2:Y:S02]  /*a270*/  SYNCS.PHASECHK.TRANS64.TRYWAIT P0, [R0+URZ], R3 ;  /* 0x00000003000075a7 */ /* 0x0022a400080011ff */
[----:B--2---:R-:W-:Y:S05]  /*a280*/  @!P0 NANOSLEEP.SYNCS 0x989680 ;  /* 0x009896800000895d */ /* 0x004fea0003900000 */
[----:B------:R-:W2:Y:S02]  /*a290*/  @!P0 SYNCS.PHASECHK.TRANS64 P0, [R0+URZ], R3 ;  /* 0x00000003000085a7 */ /* 0x000ea400080010ff */
[----:B--2---:R-:W-:Y:S05]  /*a2a0*/  @!P0 BRA `(.L_x_174) ;  /* 0xfffffffc00f08947 */ /* 0x004fea000383ffff */
[----:B------:R-:W-:Y:S05]  /*a2b0*/  BRA `(.L_x_175) ;  /* 0xffffff9800fc7947 */ /* 0x000fea000383ffff */
.L_x_77:
[----:B------:R-:W-:-:S07]  /*a2c0*/  MOV R0, UR4 ;  /* 0x0000000400007c02 */ /* 0x000fce0008000f00 */
.L_x_176:
[----:B-1----:R1:W2:Y:S02]  /*a2d0*/  SYNCS.PHASECHK.TRANS64.TRYWAIT P0, [R0+URZ], R3 ;  /* 0x00000003000075a7 */ /* 0x0022a400080011ff */
[----:B--2---:R-:W-:Y:S05]  /*a2e0*/  @!P0 NANOSLEEP.SYNCS 0x989680 ;  /* 0x009896800000895d */ /* 0x004fea0003900000 */
[----:B------:R-:W2:Y:S02]  /*a2f0*/  @!P0 SYNCS.PHASECHK.TRANS64 P0, [R0+URZ], R3 ;  /* 0x00000003000085a7 */ /* 0x000ea400080010ff */
[----:B--2---:R-:W-:Y:S05]  /*a300*/  @!P0 BRA `(.L_x_176) ;  /* 0xfffffffc00f08947 */ /* 0x004fea000383ffff */
[----:B------:R-:W-:Y:S05]  /*a310*/  BRA `(.L_x_177) ;  /* 0xffffff9c00087947 */ /* 0x000fea000383ffff */
.L_x_82:
[----:B--2---:R2:W3:Y:S02]  /*a320*/  SYNCS.PHASECHK.TRANS64.TRYWAIT P0, [R12+URZ+0xf0], R9 ;  /* 0x0000f0090c0075a7 */ /* 0x0044e400080011ff */
[----:B---3--:R-:W-:Y:S05]  /*a330*/  @!P0 NANOSLEEP.SYNCS 0x989680 ;  /* 0x009896800000895d */ /* 0x008fea0003900000 */
[----:B------:R-:W3:Y:S02]  /*a340*/  @!P0 SYNCS.PHASECHK.TRANS64 P0, [R12+URZ+0xf0], R9 ;  /* 0x0000f0090c0085a7 */ /* 0x000ee400080010ff */
[----:B---3--:R-:W-:Y:S05]  /*a350*/  @!P0 BRA `(.L_x_82) ;  /* 0xfffffffc00f08947 */ /* 0x008fea000383ffff */
[----:B------:R-:W-:Y:S05]  /*a360*/  BRA `(.L_x_178) ;  /* 0xffffffa000387947 */ /* 0x000fea000383ffff */
.L_x_85:
[----:B------:R-:W-:Y:S07]  /*a370*/  MOV R0, UR21 ;  /* 0x0000001500007c02 */ /* 0x000fee0008000f00 */
.L_x_179:
[----:B--2---:R2:W3:Y:S02]  /*a380*/  SYNCS.PHASECHK.TRANS64.TRYWAIT P2, [R0+URZ+0xe8], R11 ;  /* 0x0000e80b000075a7 */ /* 0x0044e400080411ff */
[----:B---3--:R-:W-:Y:S05]  /*a390*/  @!P2 NANOSLEEP.SYNCS 0x989680 ;  /* 0x009896800000a95d */ /* 0x008fea0003900000 */
[----:B------:R-:W3:Y:S02]  /*a3a0*/  @!P2 SYNCS.PHASECHK.TRANS64 P2, [R0+URZ+0xe8], R11 ;  /* 0x0000e80b0000a5a7 */ /* 0x000ee400080410ff */
[----:B---3--:R-:W-:Y:S05]  /*a3b0*/  @!P2 BRA `(.L_x_179) ;  /* 0xfffffffc00f0a947 */ /* 0x008fea000383ffff */
[----:B------:R-:W-:Y:S05]  /*a3c0*/  BRA `(.L_x_84) ;  /* 0xffffffa400a07947 */ /* 0x000fea000383ffff */
.L_x_88:
[----:B--2---:R-:W-:Y:S07]  /*a3d0*/  MOV R0, UR21 ;  /* 0x0000001500007c02 */ /* 0x004fee0008000f00 */
.L_x_180:
[----:B--2---:R2:W3:Y:S02]  /*a3e0*/  SYNCS.PHASECHK.TRANS64.TRYWAIT P0, [R0+URZ+0xc0], R9 ;  /* 0x0000c009000075a7 */ /* 0x0044e400080011ff */
[----:B---3--:R-:W-:Y:S05]  /*a3f0*/  @!P0 NANOSLEEP.SYNCS 0x989680 ;  /* 0x009896800000895d */ /* 0x008fea0003900000 */
[----:B------:R-:W3:Y:S02]  /*a400*/  @!P0 SYNCS.PHASECHK.TRANS64 P0, [R0+URZ+0xc0], R9 ;  /* 0x0000c009000085a7 */ /* 0x000ee400080010ff */
[----:B---3--:R-:W-:Y:S05]  /*a410*/  @!P0 BRA `(.L_x_180) ;  /* 0xfffffffc00f08947 */ /* 0x008fea000383ffff */
[----:B------:R-:W-:Y:S05]  /*a420*/  BRA `(.L_x_181) ;  /* 0xffffffa400fc7947 */ /* 0x000fea000383ffff */
.L_x_89:
[----:B------:R-:W-:Y:S07]  /*a430*/  MOV R0, UR21 ;  /* 0x0000001500007c02 */ /* 0x000fee0008000f00 */
.L_x_182:
[----:B--2---:R2:W3:Y:S02]  /*a440*/  SYNCS.PHASECHK.TRANS64.TRYWAIT P0, [R0+URZ+0xc8], R9 ;  /* 0x0000c809000075a7 */ /* 0x0044e400080011ff */
[----:B---3--:R-:W-:Y:S05]  /*a450*/  @!P0 NANOSLEEP.SYNCS 0x989680 ;  /* 0x009896800000895d */ /* 0x008fea0003900000 */
[----:B------:R-:W3:Y:S02]  /*a460*/  @!P0 SYNCS.PHASECHK.TRANS64 P0, [R0+URZ+0xc8], R9 ;  /* 0x0000c809000085a7 */ /* 0x000ee400080010ff */
[----:B---3--:R-:W-:Y:S05]  /*a470*/  @!P0 BRA `(.L_x_182) ;  /* 0xfffffffc00f08947 */ /* 0x008fea000383ffff */
[----:B------:R-:W-:Y:S05]  /*a480*/  BRA `(.L_x_183) ;  /* 0xffffffa800347947 */ /* 0x000fea000383ffff */
.L_x_90:
[----:B------:R-:W-:Y:S07]  /*a490*/  MOV R0, UR21 ;  /* 0x0000001500007c02 */ /* 0x000fee0008000f00 */
.L_x_184:
[----:B--2---:R2:W3:Y:S02]  /*a4a0*/  SYNCS.PHASECHK.TRANS64.TRYWAIT P0, [R0+URZ+0xd0], R9 ;  /* 0x0000d009000075a7 */ /* 0x0044e400080011ff */
[----:B---3--:R-:W-:Y:S05]  /*a4b0*/  @!P0 NANOSLEEP.SYNCS 0x989680 ;  /* 0x009896800000895d */ /* 0x008fea0003900000 */
[----:B------:R-:W3:Y:S02]  /*a4c0*/  @!P0 SYNCS.PHASECHK.TRANS64 P0, [R0+URZ+0xd0], R9 ;  /* 0x0000d009000085a7 */ /* 0x000ee400080010ff */
[----:B---3--:R-:W-:Y:S05]  /*a4d0*/  @!P0 BRA `(.L_x_184) ;  /* 0xfffffffc00f08947 */ /* 0x008fea000383ffff */
[----:B------:R-:W-:Y:S05]  /*a4e0*/  BRA `(.L_x_185) ;  /* 0xffffffa800787947 */ /* 0x000fea000383ffff */
.L_x_91:
[----:B------:R-:W-:Y:S07]  /*a4f0*/  MOV R0, UR21 ;  /* 0x0000001500007c02 */ /* 0x000fee0008000f00 */
.L_x_186:
[----:B--2---:R2:W3:Y:S02]  /*a500*/  SYNCS.PHASECHK.TRANS64.TRYWAIT P0, [R0+URZ+0xd8], R9 ;  /* 0x0000d809000075a7 */ /* 0x0044e400080011ff */
[----:B---3--:R-:W-:Y:S05]  /*a510*/  @!P0 NANOSLEEP.SYNCS 0x989680 ;  /* 0x009896800000895d */ /* 0x008fea0003900000 */
[----:B------:R-:W3:Y:S02]  /*a520*/  @!P0 SYNCS.PHASECHK.TRANS64 P0, [R0+URZ+0xd8], R9 ;  /* 0x0000d809000085a7 */ /* 0x000ee400080010ff */
[----:B---3--:R-:W-:Y:S05]  /*a530*/  @!P0 BRA `(.L_x_186) ;  /* 0xfffffffc00f08947 */ /* 0x008fea000383ffff */
[----:B------:R-:W-:Y:S05]  /*a540*/  BRA `(.L_x_187) ;  /* 0xffffffa800b87947 */ /* 0x000fea000383ffff */
.L_x_93:
[----:B------:R-:W-:-:S07]  /*a550*/  MOV R0, UR21 ;  /* 0x0000001500007c02 */ /* 0x000fce0008000f00 */
.L_x_188:
[----:B---3--:R3:W4:Y:S02]  /*a560*/  SYNCS.PHASECHK.TRANS64.TRYWAIT P0, [R0+URZ+0xc0], R3 ;  /* 0x0000c003000075a7 */ /* 0x00872400080011ff */
[----:B----4-:R-:W-:Y:S05]  /*a570*/  @!P0 NANOSLEEP.SYNCS 0x989680 ;  /* 0x009896800000895d */ /* 0x010fea0003900000 */
[----:B------:R-:W4:Y:S02]  /*a580*/  @!P0 SYNCS.PHASECHK.TRANS64 P0, [R0+URZ+0xc0], R3 ;  /* 0x0000c003000085a7 */ /* 0x000f2400080010ff */
[----:B----4-:R-:W-:Y:S05]  /*a590*/  @!P0 BRA `(.L_x_188) ;  /* 0xfffffffc00f08947 */ /* 0x010fea000383ffff */
[----:B------:R-:W-:Y:S05]  /*a5a0*/  BRA `(.L_x_189) ;  /* 0xffffffac002c7947 */ /* 0x000fea000383ffff */
.L_x_94:
[----:B---3--:R-:W-:-:S07]  /*a5b0*/  MOV R0, UR21 ;  /* 0x0000001500007c02 */ /* 0x008fce0008000f00 */
.L_x_190:
[----:B---3--:R3:W4:Y:S02]  /*a5c0*/  SYNCS.PHASECHK.TRANS64.TRYWAIT P0, [R0+URZ+0xc8], R3 ;  /* 0x0000c803000075a7 */ /* 0x00872400080011ff */
[----:B----4-:R-:W-:Y:S05]  /*a5d0*/  @!P0 NANOSLEEP.SYNCS 0x989680 ;  /* 0x009896800000895d */ /* 0x010fea0003900000 */
[----:B------:R-:W4:Y:S02]  /*a5e0*/  @!P0 SYNCS.PHASECHK.TRANS64 P0, [R0+URZ+0xc8], R3 ;  /* 0x0000c803000085a7 */ /* 0x000f2400080010ff */
[----:B----4-:R-:W-:Y:S05]  /*a5f0*/  @!P0 BRA `(.L_x_190) ;  /* 0xfffffffc00f08947 */ /* 0x010fea000383ffff */
[----:B------:R-:W-:Y:S05]  /*a600*/  BRA `(.L_x_191) ;  /* 0xffffffac001c7947 */ /* 0x000fea000383ffff */
.L_x_95:
[----:B---3--:R-:W-:-:S07]  /*a610*/  MOV R0, UR21 ;  /* 0x0000001500007c02 */ /* 0x008fce0008000f00 */
.L_x_192:
[----:B---3--:R3:W4:Y:S02]  /*a620*/  SYNCS.PHASECHK.TRANS64.TRYWAIT P0, [R0+URZ+0xd0], R3 ;  /* 0x0000d003000075a7 */ /* 0x00872400080011ff */
[----:B----4-:R-:W-:Y:S05]  /*a630*/  @!P0 NANOSLEEP.SYNCS 0x989680 ;  /* 0x009896800000895d */ /* 0x010fea0003900000 */
[----:B------:R-:W4:Y:S02]  /*a640*/  @!P0 SYNCS.PHASECHK.TRANS64 P0, [R0+URZ+0xd0], R3 ;  /* 0x0000d003000085a7 */ /* 0x000f2400080010ff */
[----:B----4-:R-:W-:Y:S05]  /*a650*/  @!P0 BRA `(.L_x_192) ;  /* 0xfffffffc00f08947 */ /* 0x010fea000383ffff */
[----:B------:R-:W-:Y:S05]  /*a660*/  BRA `(.L_x_193) ;  /* 0xffffffac000c7947 */ /* 0x000fea000383ffff */
.L_x_97:
[----:B-1----:R1:W2:Y:S02]  /*a670*/  SYNCS.PHASECHK.TRANS64.TRYWAIT P0, [R3+URZ+0xf0], R0 ;  /* 0x0000f000030075a7 */ /* 0x0022a400080011ff */
[----:B--2---:R-:W-:Y:S05]  /*a680*/  @!P0 NANOSLEEP.SYNCS 0x989680 ;  /* 0x009896800000895d */ /* 0x004fea0003900000 */
[----:B------:R-:W2:Y:S02]  /*a690*/  @!P0 SYNCS.PHASECHK.TRANS64 P0, [R3+URZ+0xf0], R0 ;  /* 0x0000f000030085a7 */ /* 0x000ea400080010ff */
[----:B--2---:R-:W-:Y:S05]  /*a6a0*/  @!P0 BRA `(.L_x_97) ;  /* 0xfffffffc00f08947 */ /* 0x004fea000383ffff */
[----:B------:R-:W-:Y:S05]  /*a6b0*/  BRA `(.L_x_194) ;  /* 0xffffffac00dc7947 */ /* 0x000fea000383ffff */
.L_x_108:
[----:B--2---:R2:W1:Y:S02]  /*a6c0*/  SYNCS.PHASECHK.TRANS64.TRYWAIT P1, [R2+URZ+0xa0], R3 ;  /* 0x0000a003020075a7 */ /* 0x00446400080211ff */
[----:B-1----:R-:W-:Y:S05]  /*a6d0*/  @!P1 NANOSLEEP.SYNCS 0x989680 ;  /* 0x009896800000995d */ /* 0x002fea0003900000 */
[----:B------:R-:W1:Y:S02]  /*a6e0*/  @!P1 SYNCS.PHASECHK.TRANS64 P1, [R2+URZ+0xa0], R3 ;  /* 0x0000a003020095a7 */ /* 0x000e6400080210ff */
[----:B-1----:R-:W-:Y:S05]  /*a6f0*/  @!P1 BRA `(.L_x_108) ;  /* 0xfffffffc00f09947 */ /* 0x002fea000383ffff */
[----:B------:R-:W-:Y:S05]  /*a700*/  BRA `(.L_x_107) ;  /* 0xffffffbc00547947 */ /* 0x000fea000383ffff */
.L_x_110:
[----:B--2---:R2:W4:Y:S02]  /*a710*/  SYNCS.PHASECHK.TRANS64.TRYWAIT P0, [R71+URZ+0x110], R4 ;  /* 0x00011004470075a7 */ /* 0x00452400080011ff */
[----:B----4-:R-:W-:Y:S05]  /*a720*/  @!P0 NANOSLEEP.SYNCS 0x989680 ;  /* 0x009896800000895d */ /* 0x010fea0003900000 */
[----:B------:R-:W4:Y:S02]  /*a730*/  @!P0 SYNCS.PHASECHK.TRANS64 P0, [R71+URZ+0x110], R4 ;  /* 0x00011004470085a7 */ /* 0x000f2400080010ff */
[----:B----4-:R-:W-:Y:S05]  /*a740*/  @!P0 BRA `(.L_x_110) ;  /* 0xfffffffc00f08947 */ /* 0x010fea000383ffff */
[----:B------:R-:W-:Y:S05]  /*a750*/  BRA `(.L_x_109) ;  /* 0xffffffbc00a47947 */ /* 0x000fea000383ffff */
.L_x_118:
[----:B---3--:R3:W4:Y:S02]  /*a760*/  SYNCS.PHASECHK.TRANS64.TRYWAIT P0, [R112+URZ+0xa0], R3 ;  /* 0x0000a003700075a7 */ /* 0x00872400080011ff */
[----:B----4-:R-:W-:Y:S05]  /*a770*/  @!P0 NANOSLEEP.SYNCS 0x989680 ;  /* 0x009896800000895d */ /* 0x010fea0003900000 */
[----:B------:R-:W4:Y:S02]  /*a780*/  @!P0 SYNCS.PHASECHK.TRANS64 P0, [R112+URZ+0xa0], R3 ;  /* 0x0000a003700085a7 */ /* 0x000f2400080010ff */
[----:B----4-:R-:W-:Y:S05]  /*a790*/  @!P0 BRA `(.L_x_118) ;  /* 0xfffffffc00f08947 */ /* 0x010fea000383ffff */
[----:B------:R-:W-:Y:S05]  /*a7a0*/  BRA `(.L_x_117) ;  /* 0xffffffc800987947 */ /* 0x000fea000383ffff */
.L_x_126:
[----:B---3--:R3:W4:Y:S02]  /*a7b0*/  SYNCS.PHASECHK.TRANS64.TRYWAIT P0, [R112+URZ+0xa0], R5 ;  /* 0x0000a005700075a7 */ /* 0x00872400080011ff */
[----:B----4-:R-:W-:Y:S05]  /*a7c0*/  @!P0 NANOSLEEP.SYNCS 0x989680 ;  /* 0x009896800000895d */ /* 0x010fea0003900000 */
[----:B------:R-:W4:Y:S02]  /*a7d0*/  @!P0 SYNCS.PHASECHK.TRANS64 P0, [R112+URZ+0xa0], R5 ;  /* 0x0000a005700085a7 */ /* 0x000f2400080010ff */
[----:B----4-:R-:W-:Y:S05]  /*a7e0*/  @!P0 BRA `(.L_x_126) ;  /* 0xfffffffc00f08947 */ /* 0x010fea000383ffff */
[----:B------:R-:W-:Y:S05]  /*a7f0*/  BRA `(.L_x_125) ;  /* 0xffffffd400d87947 */ /* 0x000fea000383ffff */
.L_x_134:
[----:B---3--:R3:W4:Y:S02]  /*a800*/  SYNCS.PHASECHK.TRANS64.TRYWAIT P0, [R102+URZ+0xa0], R3 ;  /* 0x0000a003660075a7 */ /* 0x00872400080011ff */
[----:B----4-:R-:W-:Y:S05]  /*a810*/  @!P0 NANOSLEEP.SYNCS 0x989680 ;  /* 0x009896800000895d */ /* 0x010fea0003900000 */
[----:B------:R-:W4:Y:S02]  /*a820*/  @!P0 SYNCS.PHASECHK.TRANS64 P0, [R102+URZ+0xa0], R3 ;  /* 0x0000a003660085a7 */ /* 0x000f2400080010ff */
[----:B----4-:R-:W-:Y:S05]  /*a830*/  @!P0 BRA `(.L_x_134) ;  /* 0xfffffffc00f08947 */ /* 0x010fea000383ffff */
[----:B------:R-:W-:Y:S05]  /*a840*/  BRA `(.L_x_133) ;  /* 0xffffffe400247947 */ /* 0x000fea000383ffff */
        .weak           $__internal_0_$__cuda_sm10x_tcgen05_guardrail_trap_col_being_dealloced_not_returned_by_alloc
        .type           $__internal_0_$__cuda_sm10x_tcgen05_guardrail_trap_col_being_dealloced_not_returned_by_alloc,@function
        .size           $__internal_0_$__cuda_sm10x_tcgen05_guardrail_trap_col_being_dealloced_not_returned_by_alloc,($__internal_1_$__cuda_sm10x_tcgen05_guardrail_trap_phase_invalid_during_alloc - $__internal_0_$__cuda_sm10x_tcgen05_guardrail_trap_col_being_dealloced_not_returned_by_alloc)
$__internal_0_$__cuda_sm10x_tcgen05_guardrail_trap_col_being_dealloced_not_returned_by_alloc:
[----:B------:R-:W-:Y:S05]  /*a850*/  BPT.TRAP 0x1 ;  /* 0x000000040000795c */ /* 0x000fea0000300000 */
[----:B------:R-:W-:-:S04]  /*a860*/  HFMA2 R3, -RZ, RZ, 0, 0 ;  /* 0x00000000ff037431 */ /* 0x000fc800000001ff */
[----:B------:R-:W-:Y:S05]  /*a870*/  RET.REL.NODEC R2 `(_ZN7cutlass13device_kernelINS_4gemm6kernel13GemmUniversalIN4cute5tupleIJiiiiEEENS1_10collective13CollectiveMmaINS1_35MainloopSm100TmaUmmaWarpSpecializedILi10ELi2ELi4ENS5_IJNS4_1CILi1EEENSA_ILi2EEESB_EEEEENS5_IJNSA_ILi64EEENSA_ILi256EEESF_EEENS_12float_e5m2_tENS5_IJlSB_lEEESI_SJ_NS4_8TiledMMAINS4_8MMA_AtomIJNS4_10MMA_TraitsINS4_19SM100_MMA_F8F6F4_SSEJSI_SI_fSF_SG_NS4_17integral_constantINS4_4UMMA5MajorELSQ_0EEESR_NSO_INSP_7ScaleInELSS_0EEEST_EEEEEENS4_6LayoutINS5_IJSB_SB_SB_EEENS5_IJNSA_ILi0EEESY_SY_EEEEENS5_IJNS4_10UnderscoreES11_S11_EEEEENS4_23SM90_TMA_LOAD_MULTICASTENS4_14ComposedLayoutINS4_7SwizzleILi2ELi4ELi3EEENS4_18smem_ptr_flag_bitsILi8EEENSW_INS5_IJNSA_ILi8EEESF_EEENS5_IJSF_SB_EEEEEEEvNS4_8identityENS4_13SM90_TMA_LOADES1E_vS1F_EENS_8epilogue10collective18CollectiveEpilogueINS1I_23Sm100TmaWarpSpecializedILi4ELi2ELi32ELb0ELb0EEEJSH_NS5_IJNSW_ISF_SB_EES1N_EEESI_SJ_SI_SJ_NS1I_6fusion15FusionCallbacksIS1M_NS1P_17LinearCombinationISI_fSI_fLNS_15FloatRoundStyleE2EEESH_S1O_JEEENS4_5SM1004TMEM4LOAD26SM100_TMEM_LOAD_16dp32b32xES1G_S1E_NS4_39AutoVectorizingCopyWithAssumedAlignmentILi128EEENS4_14SM90_TMA_STOREES1E_S20_S20_EEEvvEEEEvNT_6ParamsE) ;  /* 0xffffff5402e07950 */ /* 0x000fea0003c3ffff */
        .weak           $__internal_1_$__cuda_sm10x_tcgen05_guardrail_trap_phase_invalid_during_alloc
        .type           $__internal_1_$__cuda_sm10x_tcgen05_guardrail_trap_phase_invalid_during_alloc,@function
        .size           $__internal_1_$__cuda_sm10x_tcgen05_guardrail_trap_phase_invalid_during_alloc,($__internal_2_$__cuda_sm10x_tcgen05_guardrail_trap_unallocated_columns_being_dealloced - $__internal_1_$__cuda_sm10x_tcgen05_guardrail_trap_phase_invalid_during_alloc)
$__internal_1_$__cuda_sm10x_tcgen05_guardrail_trap_phase_invalid_during_alloc:
[----:B------:R-:W-:Y:S05]  /*a880*/  BPT.TRAP 0x1 ;  /* 0x000000040000795c */ /* 0x000fea0000300000 */
[----:B------:R-:W-:-:S04]  /*a890*/  MOV R5, 0x0 ;  /* 0x0000000000057802 */ /* 0x000fc80000000f00 */
[----:B------:R-:W-:Y:S05]  /*a8a0*/  RET.REL.NODEC R4 `(_ZN7cutlass13device_kernelINS_4gemm6kernel13GemmUniversalIN4cute5tupleIJiiiiEEENS1_10collective13CollectiveMmaINS1_35MainloopSm100TmaUmmaWarpSpecializedILi10ELi2ELi4ENS5_IJNS4_1CILi1EEENSA_ILi2EEESB_EEEEENS5_IJNSA_ILi64EEENSA_ILi256EEESF_EEENS_12float_e5m2_tENS5_IJlSB_lEEESI_SJ_NS4_8TiledMMAINS4_8MMA_AtomIJNS4_10MMA_TraitsINS4_19SM100_MMA_F8F6F4_SSEJSI_SI_fSF_SG_NS4_17integral_constantINS4_4UMMA5MajorELSQ_0EEESR_NSO_INSP_7ScaleInELSS_0EEEST_EEEEEENS4_6LayoutINS5_IJSB_SB_SB_EEENS5_IJNSA_ILi0EEESY_SY_EEEEENS5_IJNS4_10UnderscoreES11_S11_EEEEENS4_23SM90_TMA_LOAD_MULTICASTENS4_14ComposedLayoutINS4_7SwizzleILi2ELi4ELi3EEENS4_18smem_ptr_flag_bitsILi8EEENSW_INS5_IJNSA_ILi8EEESF_EEENS5_IJSF_SB_EEEEEEEvNS4_8identityENS4_13SM90_TMA_LOADES1E_vS1F_EENS_8epilogue10collective18CollectiveEpilogueINS1I_23Sm100TmaWarpSpecializedILi4ELi2ELi32ELb0ELb0EEEJSH_NS5_IJNSW_ISF_SB_EES1N_EEESI_SJ_SI_SJ_NS1I_6fusion15FusionCallbacksIS1M_NS1P_17LinearCombinationISI_fSI_fLNS_15FloatRoundStyleE2EEESH_S1O_JEEENS4_5SM1004TMEM4LOAD26SM100_TMEM_LOAD_16dp32b32xES1G_S1E_NS4_39AutoVectorizingCopyWithAssumedAlignmentILi128EEENS4_14SM90_TMA_STOREES1E_S20_S20_EEEvvEEEEvNT_6ParamsE) ;  /* 0xffffff5404d47950 */ /* 0x000fea0003c3ffff */
        .weak           $__internal_2_$__cuda_sm10x_tcgen05_guardrail_trap_unallocated_columns_being_dealloced
        .type           $__internal_2_$__cuda_sm10x_tcgen05_guardrail_trap_unallocated_columns_being_dealloced,@function
        .size           $__internal_2_$__cuda_sm10x_tcgen05_guardrail_trap_unallocated_columns_being_dealloced,(.L_x_196 - $__internal_2_$__cuda_sm10x_tcgen05_guardrail_trap_unallocated_columns_being_dealloced)
$__internal_2_$__cuda_sm10x_tcgen05_guardrail_trap_unallocated_columns_being_dealloced:
[----:B------:R-:W-:Y:S05]  /*a8b0*/  BPT.TRAP 0x1 ;  /* 0x000000040000795c */ /* 0x000fea0000300000 */
[----:B------:R-:W-:-:S04]  /*a8c0*/  HFMA2 R3, -RZ, RZ, 0, 0 ;  /* 0x00000000ff037431 */ /* 0x000fc800000001ff */
[----:B------:R-:W-:Y:S05]  /*a8d0*/  RET.REL.NODEC R2 `(_ZN7cutlass13device_kernelINS_4gemm6kernel13GemmUniversalIN4cute5tupleIJiiiiEEENS1_10collective13CollectiveMmaINS1_35MainloopSm100TmaUmmaWarpSpecializedILi10ELi2ELi4ENS5_IJNS4_1CILi1EEENSA_ILi2EEESB_EEEEENS5_IJNSA_ILi64EEENSA_ILi256EEESF_EEENS_12float_e5m2_tENS5_IJlSB_lEEESI_SJ_NS4_8TiledMMAINS4_8MMA_AtomIJNS4_10MMA_TraitsINS4_19SM100_MMA_F8F6F4_SSEJSI_SI_fSF_SG_NS4_17integral_constantINS4_4UMMA5MajorELSQ_0EEESR_NSO_INSP_7ScaleInELSS_0EEEST_EEEEEENS4_6LayoutINS5_IJSB_SB_SB_EEENS5_IJNSA_ILi0EEESY_SY_EEEEENS5_IJNS4_10UnderscoreES11_S11_EEEEENS4_23SM90_TMA_LOAD_MULTICASTENS4_14ComposedLayoutINS4_7SwizzleILi2ELi4ELi3EEENS4_18smem_ptr_flag_bitsILi8EEENSW_INS5_IJNSA_ILi8EEESF_EEENS5_IJSF_SB_EEEEEEEvNS4_8identityENS4_13SM90_TMA_LOADES1E_vS1F_EENS_8epilogue10collective18CollectiveEpilogueINS1I_23Sm100TmaWarpSpecializedILi4ELi2ELi32ELb0ELb0EEEJSH_NS5_IJNSW_ISF_SB_EES1N_EEESI_SJ_SI_SJ_NS1I_6fusion15FusionCallbacksIS1M_NS1P_17LinearCombinationISI_fSI_fLNS_15FloatRoundStyleE2EEESH_S1O_JEEENS4_5SM1004TMEM4LOAD26SM100_TMEM_LOAD_16dp32b32xES1G_S1E_NS4_39AutoVectorizingCopyWithAssumedAlignmentILi128EEENS4_14SM90_TMA_STOREES1E_S20_S20_EEEvvEEEEvNT_6ParamsE) ;  /* 0xffffff5402c87950 */ /* 0x000fea0003c3ffff */
.L_x_195:
[----:B------:R-:W-:-:S00]  /*a8e0*/  BRA `(.L_x_195) ;  /* 0xfffffffc00fc7947 */ /* 0x000fc0000383ffff */
[----:B------:R-:W-:-:S00]  /*a8f0*/  NOP ;  /* 0x0000000000007918 */ /* 0x000fc00000000000 */
        /* <DEDUP_REMOVED lines=8> */
.L_x_196:


//--------------------- .nv.global.init           --------------------------
	.section	.nv.global.init,"aw",@progbits
.nv.global.init:
	.type		$str$27,@object
	.size		$str$27,($str$28 - $str$27)
$str$27:
        /*0000*/ 	.byte	0x28, 0x61, 0x64, 0x64, 0x72, 0x65, 0x73, 0x73, 0x20, 0x26, 0x20, 0x6d, 0x61, 0x73, 0x6b, 0x29
        /*0010*/ 	.byte	0x20, 0x3d, 0x3d, 0x20, 0x30, 0x00
	.type		$str$28,@object
	.size		$str$28,($str$26 - $str$28)
$str$28:
        /*0016*/ 	.byte	0x2f, 0x74, 0x6d, 0x70, 0x2f, 0x63, 0x75, 0x74, 0x6c, 0x61, 0x73, 0x73, 0x5f, 0x73, 0x77, 0x65
        /*0026*/ 	.byte	0x65, 0x70, 0x5f, 0x73, 0x72, 0x63, 0x2f, 0x69, 0x6e, 0x63, 0x6c, 0x75, 0x64, 0x65, 0x2f, 0x63
        /*0036*/ 	.byte	0x75, 0x74, 0x65, 0x2f, 0x70, 0x6f, 0x69, 0x6e, 0x74, 0x65, 0x72, 0x5f, 0x66, 0x6c, 0x61, 0x67
        /*0046*/ 	.byte	0x67, 0x65, 0x64, 0x2e, 0x68, 0x70, 0x70, 0x00
	.type		$str$26,@object
	.size		$str$26,($str$25 - $str$26)
$str$26:
        /*004e*/ 	.byte	0x2f, 0x74, 0x6d, 0x70, 0x2f, 0x63, 0x75, 0x74, 0x6c, 0x61, 0x73, 0x73, 0x5f, 0x73, 0x77, 0x65
        /*005e*/ 	.byte	0x65, 0x70, 0x5f, 0x73, 0x72, 0x63, 0x2f, 0x69, 0x6e, 0x63, 0x6c, 0x75, 0x64, 0x65, 0x2f, 0x63
        /*006e*/ 	.byte	0x75, 0x74, 0x65, 0x2f, 0x61, 0x74, 0x6f, 0x6d, 0x2f, 0x63, 0x6f, 0x70, 0x79, 0x5f, 0x74, 0x72
        /*007e*/ 	.byte	0x61, 0x69, 0x74, 0x73, 0x5f, 0x73, 0x6d, 0x31, 0x30, 0x30, 0x2e, 0x68, 0x70, 0x70, 0x00
	.type		$str$25,@object
	.size		$str$25,(__unnamed_1 - $str$25)
$str$25:
        /*008d*/ 	.byte	0x28, 0x28, 0x75, 0x69, 0x6e, 0x74, 0x33, 0x32, 0x5f, 0x74, 0x28, 0x74, 0x68, 0x72, 0x65, 0x61
        /*009d*/ 	.byte	0x64, 0x49, 0x64, 0x78, 0x2e, 0x78, 0x29, 0x20, 0x2f, 0x20, 0x33, 0x32, 0x29, 0x20, 0x25, 0x20
        /*00ad*/ 	.byte	0x34, 0x29, 0x20, 0x3d, 0x3d, 0x20, 0x28, 0x28, 0x28, 0x74, 0x6d, 0x65, 0x6d, 0x5f, 0x61, 0x64
        /*00bd*/ 	.byte	0x64, 0x72, 0x20, 0x3e, 0x3e, 0x20, 0x31, 0x36, 0x29, 0x20, 0x2f, 0x20, 0x33, 0x32, 0x29, 0x20
        /*00cd*/ 	.byte	0x25, 0x20, 0x34, 0x29, 0x00
	.type		__unnamed_1,@object
	.size		__unnamed_1,(__unnamed_2 - __unnamed_1)
__unnamed_1:
        /*00d2*/ 	.byte	0x61, 0x75, 0x74, 0x6f, 0x20, 0x63, 0x75, 0x74, 0x65, 0x3a, 0x3a, 0x61, 0x73, 0x5f, 0x70, 0x6f
        /* <DEDUP_REMOVED lines=24> */
        /*0262*/ 	.byte	0x3c, 0x34, 0x30, 0x39, 0x36, 0x3e, 0x3e, 0x3e, 0x3e, 0x5d, 0x00
	.type		__unnamed_2,@object
	.size		__unnamed_2,(__unnamed_3 - __unnamed_2)
__unnamed_2:
        /* <DEDUP_REMOVED lines=26> */
	.type		__unnamed_3,@object
	.size		__unnamed_3,(.L_3 - __unnamed_3)
__unnamed_3:
        /* <DEDUP_REMOVED lines=40> */
        /*0688*/ 	.byte	0x74, 0x65, 0x3a, 0x3a, 0x43, 0x3c, 0x30, 0x3e, 0x3e, 0x3e, 0x3e, 0x5d, 0x00
.L_3:


//--------------------- .nv.shared._ZN7cutlass13device_kernelINS_4gemm6kernel13GemmUniversalIN4cute5tupleIJiiiiEEENS1_10collective13CollectiveMmaINS1_35MainloopSm100TmaUmmaWarpSpecializedILi10ELi2ELi4ENS5_IJNS4_1CILi1EEENSA_ILi2EEESB_EEEEENS5_IJNSA_ILi64EEENSA_ILi256EEESF_EEENS_12float_e5m2_tENS5_IJlSB_lEEESI_SJ_NS4_8TiledMMAINS4_8MMA_AtomIJNS4_10MMA_TraitsINS4_19SM100_MMA_F8F6F4_SSEJSI_SI_fSF_SG_NS4_17integral_constantINS4_4UMMA5MajorELSQ_0EEESR_NSO_INSP_7ScaleInELSS_0EEEST_EEEEEENS4_6LayoutINS5_IJSB_SB_SB_EEENS5_IJNSA_ILi0EEESY_SY_EEEEENS5_IJNS4_10UnderscoreES11_S11_EEEEENS4_23SM90_TMA_LOAD_MULTICASTENS4_14ComposedLayoutINS4_7SwizzleILi2ELi4ELi3EEENS4_18smem_ptr_flag_bitsILi8EEENSW_INS5_IJNSA_ILi8EEESF_EEENS5_IJSF_SB_EEEEEEEvNS4_8identityENS4_13SM90_TMA_LOADES1E_vS1F_EENS_8epilogue10collective18CollectiveEpilogueINS1I_23Sm100TmaWarpSpecializedILi4ELi2ELi32ELb0ELb0EEEJSH_NS5_IJNSW_ISF_SB_EES1N_EEESI_SJ_SI_SJ_NS1I_6fusion15FusionCallbacksIS1M_NS1P_17LinearCombinationISI_fSI_fLNS_15FloatRoundStyleE2EEESH_S1O_JEEENS4_5SM1004TMEM4LOAD26SM100_TMEM_LOAD_16dp32b32xES1G_S1E_NS4_39AutoVectorizingCopyWithAssumedAlignmentILi128EEENS4_14SM90_TMA_STOREES1E_S20_S20_EEEvvEEEEvNT_6ParamsE --------------------------
	.section	.nv.shared._ZN7cutlass13device_kernelINS_4gemm6kernel13GemmUniversalIN4cute5tupleIJiiiiEEENS1_10collective13CollectiveMmaINS1_35MainloopSm100TmaUmmaWarpSpecializedILi10ELi2ELi4ENS5_IJNS4_1CILi1EEENSA_ILi2EEESB_EEEEENS5_IJNSA_ILi64EEENSA_ILi256EEESF_EEENS_12float_e5m2_tENS5_IJlSB_lEEESI_SJ_NS4_8TiledMMAINS4_8MMA_AtomIJNS4_10MMA_TraitsINS4_19SM100_MMA_F8F6F4_SSEJSI_SI_fSF_SG_NS4_17integral_constantINS4_4UMMA5MajorELSQ_0EEESR_NSO_INSP_7ScaleInELSS_0EEEST_EEEEEENS4_6LayoutINS5_IJSB_SB_SB_EEENS5_IJNSA_ILi0EEESY_SY_EEEEENS5_IJNS4_10UnderscoreES11_S11_EEEEENS4_23SM90_TMA_LOAD_MULTICASTENS4_14ComposedLayoutINS4_7SwizzleILi2ELi4ELi3EEENS4_18smem_ptr_flag_bitsILi8EEENSW_INS5_IJNSA_ILi8EEESF_EEENS5_IJSF_SB_EEEEEEEvNS4_8identityENS4_13SM90_TMA_LOADES1E_vS1F_EENS_8epilogue10collective18CollectiveEpilogueINS1I_23Sm100TmaWarpSpecializedILi4ELi2ELi32ELb0ELb0EEEJSH_NS5_IJNSW_ISF_SB_EES1N_EEESI_SJ_SI_SJ_NS1I_6fusion15FusionCallbacksIS1M_NS1P_17LinearCombinationISI_fSI_fLNS_15FloatRoundStyleE2EEESH_S1O_JEEENS4_5SM1004TMEM4LOAD26SM100_TMEM_LOAD_16dp32b32xES1G_S1E_NS4_39AutoVectorizingCopyWithAssumedAlignmentILi128EEENS4_14SM90_TMA_STOREES1E_S20_S20_EEEvvEEEEvNT_6ParamsE,"aw",@nobits
	.sectionflags	@""
	.align	16
	.zero		1024


//--------------------- .nv.shared.reserved.0     --------------------------
	.section	.nv.shared.reserved.0,"aw",@nobits
	.weak		__nv_reservedSMEM_offset_0_alias
	.size		__nv_reservedSMEM_offset_0_alias, 0, 64
	.other		__nv_reservedSMEM_offset_0_alias,@"STO_CUDA_RESERVED_SHARED STV_DEFAULT"
__nv_reservedSMEM_offset_0_alias:
	.zero		0
.nv.shared.reserved.0:
	.zero		64
	.weak		__nv_reservedSMEM_tcgen05_partition
	.type		__nv_reservedSMEM_tcgen05_partition,@object
	.size		__nv_reservedSMEM_tcgen05_partition,(.L_0 - __nv_reservedSMEM_tcgen05_partition)
__nv_reservedSMEM_tcgen05_partition:
	.zero		32
.L_0:


//--------------------- .nv.global                --------------------------
	.section	.nv.global,"aw",@nobits
.nv.global:
	.type		_ZN40_INTERNAL_3366c013_4_k_cu_0341b9e2_334714cute1_E,@object
	.size		_ZN40_INTERNAL_3366c013_4_k_cu_0341b9e2_334714cute1_E,(_ZN40_INTERNAL_3366c013_4_k_cu_0341b9e2_334714cuda3std3__45__cpo6cbeginE - _ZN40_INTERNAL_3366c013_4_k_cu_0341b9e2_334714cute1_E)
_ZN40_INTERNAL_3366c013_4_k_cu_0341b9e2_334714cute1_E:
	.zero		1
	.type		_ZN40_INTERNAL_3366c013_4_k_cu_0341b9e2_334714cuda3std3__45__cpo6cbeginE,@object
	.size		_ZN40_INTERNAL_3366c013_4_k_cu_0341b9e2_334714cuda3std3__45__cpo6cbeginE,(_ZN40_INTERNAL_3366c013_4_k_cu_0341b9e2_334714cuda3std3__48in_placeE - _ZN40_INTERNAL_3366c013_4_k_cu_0341b9e2_334714cuda3std3__45__cpo6cbeginE)
_ZN40_INTERNAL_3366c013_4_k_cu_0341b9e2_334714cuda3std3__45__cpo6cbeginE:
	.zero		1
	.type		_ZN40_INTERNAL_3366c013_4_k_cu_0341b9e2_334714cuda3std3__48in_placeE,@object
	.size		_ZN40_INTERNAL_3366c013_4_k_cu_0341b9e2_334714cuda3std3__48in_placeE,(_ZN40_INTERNAL_3366c013_4_k_cu_0341b9e2_334714cuda3std6ranges3__45__cpo9iter_moveE - _ZN40_INTERNAL_3366c013_4_k_cu_0341b9e2_334714cuda3std3__48in_placeE)
_ZN40_INTERNAL_3366c013_4_k_cu_0341b9e2_334714cuda3std3__48in_placeE:
	.zero		1
	.type		_ZN40_INTERNAL_3366c013_4_k_cu_0341b9e2_334714cuda3std6ranges3__45__cpo9iter_moveE,@object
	.size		_ZN40_INTERNAL_3366c013_4_k_cu_0341b9e2_334714cuda3std6ranges3__45__cpo9iter_moveE,(_ZN40_INTERNAL_3366c013_4_k_cu_0341b9e2_334714cuda3std3__45__cpo5beginE - _ZN40_INTERNAL_3366c013_4_k_cu_0341b9e2_334714cuda3std6ranges3__45__cpo9iter_moveE)
_ZN40_INTERNAL_3366c013_4_k_cu_0341b9e2_334714cuda3std6ranges3__45__cpo9iter_moveE:
	.zero		1
	.type		_ZN40_INTERNAL_3366c013_4_k_cu_0341b9e2_334714cuda3std3__45__cpo5beginE,@object
	.size		_ZN40_INTERNAL_3366c013_4_k_cu_0341b9e2_334714cuda3std3__45__cpo5beginE,(_ZN40_INTERNAL_3366c013_4_k_cu_0341b9e2_334714cuda3std3__442_GLOBAL__N__3366c013_4_k_cu_0341b9e2_334716ignoreE - _ZN40_INTERNAL_3366c013_4_k_cu_0341b9e2_334714cuda3std3__45__cpo5beginE)
_ZN40_INTERNAL_3366c013_4_k_cu_0341b9e2_334714cuda3std3__45__cpo5beginE:
	.zero		1
	.type		_ZN40_INTERNAL_3366c013_4_k_cu_0341b9e2_334714cuda3std3__442_GLOBAL__N__3366c013_4_k_cu_0341b9e2_334716ignoreE,@object
	.size		_ZN40_INTERNAL_3366c013_4_k_cu_0341b9e2_334714cuda3std3__442_GLOBAL__N__3366c013_4_k_cu_0341b9e2_334716ignoreE,(_ZN40_INTERNAL_3366c013_4_k_cu_0341b9e2_334714cute7productE - _ZN40_INTERNAL_3366c013_4_k_cu_0341b9e2_334714cuda3std3__442_GLOBAL__N__3366c013_4_k_cu_0341b9e2_334716ignoreE)
_ZN40_INTERNAL_3366c013_4_k_cu_0341b9e2_334714cuda3std3__442_GLOBAL__N__3366c013_4_k_cu_0341b9e2_334716ignoreE:
	.zero		1
	.type		_ZN40_INTERNAL_3366c013_4_k_cu_0341b9e2_334714cute7productE,@object
	.size		_ZN40_INTERNAL_3366c013_4_k_cu_0341b9e2_334714cute7productE,(_ZN40_INTERNAL_3366c013_4_k_cu_0341b9e2_334714cuda3std3__45__cpo3endE - _ZN40_INTERNAL_3366c013_4_k_cu_0341b9e2_334714cute7productE)
_ZN40_INTERNAL_3366c013_4_k_cu_0341b9e2_334714cute7productE:
	.zero		1
	.type		_ZN40_INTERNAL_3366c013_4_k_cu_0341b9e2_334714cuda3std3__45__cpo3endE,@object
	.size		_ZN40_INTERNAL_3366c013_4_k_cu_0341b9e2_334714cuda3std3__45__cpo3endE,(_ZN40_INTERNAL_3366c013_4_k_cu_0341b9e2_334714cuda3std3__419piecewise_constructE - _ZN40_INTERNAL_3366c013_4_k_cu_0341b9e2_334714cuda3std3__45__cpo3endE)
_ZN40_INTERNAL_3366c013_4_k_cu_0341b9e2_334714cuda3std3__45__cpo3endE:
	.zero		1
	.type		_ZN40_INTERNAL_3366c013_4_k_cu_0341b9e2_334714cuda3std3__419piecewise_constructE,@object
	.size		_ZN40_INTERNAL_3366c013_4_k_cu_0341b9e2_334714cuda3std3__419piecewise_constructE,(_ZN40_INTERNAL_3366c013_4_k_cu_0341b9e2_334714cuda3std3__45__cpo4cendE - _ZN40_INTERNAL_3366c013_4_k_cu_0341b9e2_334714cuda3std3__419piecewise_constructE)
_ZN40_INTERNAL_3366c013_4_k_cu_0341b9e2_334714cuda3std3__419piecewise_constructE:
	.zero		1
	.type		_ZN40_INTERNAL_3366c013_4_k_cu_0341b9e2_334714cuda3std3__45__cpo4cendE,@object
	.size		_ZN40_INTERNAL_3366c013_4_k_cu_0341b9e2_334714cuda3std3__45__cpo4cendE,(_ZN40_INTERNAL_3366c013_4_k_cu_0341b9e2_334714cuda3std6ranges3__45__cpo4swapE - _ZN40_INTERNAL_3366c013_4_k_cu_0341b9e2_334714cuda3std3__45__cpo4cendE)
_ZN40_INTERNAL_3366c013_4_k_cu_0341b9e2_334714cuda3std3__45__cpo4cendE:
	.zero		1
	.type		_ZN40_INTERNAL_3366c013_4_k_cu_0341b9e2_334714cuda3std6ranges3__45__cpo4swapE,@object
	.size		_ZN40_INTERNAL_3366c013_4_k_cu_0341b9e2_334714cuda3std6ranges3__45__cpo4swapE,(.L_11 - _ZN40_INTERNAL_3366c013_4_k_cu_0341b9e2_334714cuda3std6ranges3__45__cpo4swapE)
_ZN40_INTERNAL_3366c013_4_k_cu_0341b9e2_334714cuda3std6ranges3__45__cpo4swapE:
	.zero		1
.L_11:


//--------------------- .nv.constant0._ZN7cutlass13device_kernelINS_4gemm6kernel13GemmUniversalIN4cute5tupleIJiiiiEEENS1_10collective13CollectiveMmaINS1_35MainloopSm100TmaUmmaWarpSpecializedILi10ELi2ELi4ENS5_IJNS4_1CILi1EEENSA_ILi2EEESB_EEEEENS5_IJNSA_ILi64EEENSA_ILi256EEESF_EEENS_12float_e5m2_tENS5_IJlSB_lEEESI_SJ_NS4_8TiledMMAINS4_8MMA_AtomIJNS4_10MMA_TraitsINS4_19SM100_MMA_F8F6F4_SSEJSI_SI_fSF_SG_NS4_17integral_constantINS4_4UMMA5MajorELSQ_0EEESR_NSO_INSP_7ScaleInELSS_0EEEST_EEEEEENS4_6LayoutINS5_IJSB_SB_SB_EEENS5_IJNSA_ILi0EEESY_SY_EEEEENS5_IJNS4_10UnderscoreES11_S11_EEEEENS4_23SM90_TMA_LOAD_MULTICASTENS4_14ComposedLayoutINS4_7SwizzleILi2ELi4ELi3EEENS4_18smem_ptr_flag_bitsILi8EEENSW_INS5_IJNSA_ILi8EEESF_EEENS5_IJSF_SB_EEEEEEEvNS4_8identityENS4_13SM90_TMA_LOADES1E_vS1F_EENS_8epilogue10collective18CollectiveEpilogueINS1I_23Sm100TmaWarpSpecializedILi4ELi2ELi32ELb0ELb0EEEJSH_NS5_IJNSW_ISF_SB_EES1N_EEESI_SJ_SI_SJ_NS1I_6fusion15FusionCallbacksIS1M_NS1P_17LinearCombinationISI_fSI_fLNS_15FloatRoundStyleE2EEESH_S1O_JEEENS4_5SM1004TMEM4LOAD26SM100_TMEM_LOAD_16dp32b32xES1G_S1E_NS4_39AutoVectorizingCopyWithAssumedAlignmentILi128EEENS4_14SM90_TMA_STOREES1E_S20_S20_EEEvvEEEEvNT_6ParamsE --------------------------
	.section	.nv.constant0._ZN7cutlass13device_kernelINS_4gemm6kernel13GemmUniversalIN4cute5tupleIJiiiiEEENS1_10collective13CollectiveMmaINS1_35MainloopSm100TmaUmmaWarpSpecializedILi10ELi2ELi4ENS5_IJNS4_1CILi1EEENSA_ILi2EEESB_EEEEENS5_IJNSA_ILi64EEENSA_ILi256EEESF_EEENS_12float_e5m2_tENS5_IJlSB_lEEESI_SJ_NS4_8TiledMMAINS4_8MMA_AtomIJNS4_10MMA_TraitsINS4_19SM100_MMA_F8F6F4_SSEJSI_SI_fSF_SG_NS4_17integral_constantINS4_4UMMA5MajorELSQ_0EEESR_NSO_INSP_7ScaleInELSS_0EEEST_EEEEEENS4_6LayoutINS5_IJSB_SB_SB_EEENS5_IJNSA_ILi0EEESY_SY_EEEEENS5_IJNS4_10UnderscoreES11_S11_EEEEENS4_23SM90_TMA_LOAD_MULTICASTENS4_14ComposedLayoutINS4_7SwizzleILi2ELi4ELi3EEENS4_18smem_ptr_flag_bitsILi8EEENSW_INS5_IJNSA_ILi8EEESF_EEENS5_IJSF_SB_EEEEEEEvNS4_8identityENS4_13SM90_TMA_LOADES1E_vS1F_EENS_8epilogue10collective18CollectiveEpilogueINS1I_23Sm100TmaWarpSpecializedILi4ELi2ELi32ELb0ELb0EEEJSH_NS5_IJNSW_ISF_SB_EES1N_EEESI_SJ_SI_SJ_NS1I_6fusion15FusionCallbacksIS1M_NS1P_17LinearCombinationISI_fSI_fLNS_15FloatRoundStyleE2EEESH_S1O_JEEENS4_5SM1004TMEM4LOAD26SM100_TMEM_LOAD_16dp32b32xES1G_S1E_NS4_39AutoVectorizingCopyWithAssumedAlignmentILi128EEENS4_14SM90_TMA_STOREES1E_S20_S20_EEEvvEEEEvNT_6ParamsE,"a",@progbits
	.sectionflags	@""
	.align	4
.nv.constant0._ZN7cutlass13device_kernelINS_4gemm6kernel13GemmUniversalIN4cute5tupleIJiiiiEEENS1_10collective13CollectiveMmaINS1_35MainloopSm100TmaUmmaWarpSpecializedILi10ELi2ELi4ENS5_IJNS4_1CILi1EEENSA_ILi2EEESB_EEEEENS5_IJNSA_ILi64EEENSA_ILi256EEESF_EEENS_12float_e5m2_tENS5_IJlSB_lEEESI_SJ_NS4_8TiledMMAINS4_8MMA_AtomIJNS4_10MMA_TraitsINS4_19SM100_MMA_F8F6F4_SSEJSI_SI_fSF_SG_NS4_17integral_constantINS4_4UMMA5MajorELSQ_0EEESR_NSO_INSP_7ScaleInELSS_0EEEST_EEEEEENS4_6LayoutINS5_IJSB_SB_SB_EEENS5_IJNSA_ILi0EEESY_SY_EEEEENS5_IJNS4_10UnderscoreES11_S11_EEEEENS4_23SM90_TMA_LOAD_MULTICASTENS4_14ComposedLayoutINS4_7SwizzleILi2ELi4ELi3EEENS4_18smem_ptr_flag_bitsILi8EEENSW_INS5_IJNSA_ILi8EEESF_EEENS5_IJSF_SB_EEEEEEEvNS4_8identityENS4_13SM90_TMA_LOADES1E_vS1F_EENS_8epilogue10collective18CollectiveEpilogueINS1I_23Sm100TmaWarpSpecializedILi4ELi2ELi32ELb0ELb0EEEJSH_NS5_IJNSW_ISF_SB_EES1N_EEESI_SJ_SI_SJ_NS1I_6fusion15FusionCallbacksIS1M_NS1P_17LinearCombinationISI_fSI_fLNS_15FloatRoundStyleE2EEESH_S1O_JEEENS4_5SM1004TMEM4LOAD26SM100_TMEM_LOAD_16dp32b32xES1G_S1E_NS4_39AutoVectorizingCopyWithAssumedAlignmentILi128EEENS4_14SM90_TMA_STOREES1E_S20_S20_EEEvvEEEEvNT_6ParamsE:
	.zero		2944


//--------------------- SYMBOLS --------------------------

	.type		.nv.reservedSmem.offset0,@object
	.size		.nv.reservedSmem.offset0,0x4
	.type		.nv.reservedSmem.cap,@object
	.size		.nv.reservedSmem.cap,0x4
	.type		__assertfail,@function
